	.target	sm_90a

	.elftype	@"ET_EXEC"


//--------------------- .note.nv.tkinfo           --------------------------
	.section	.note.nv.tkinfo,"",@"SHT_NOTE"
	.sectionflags	@"SHF_NOTE_NV_TKINFO"
	.tkinfo
        /*0018*/ 	.word	0x00000002
        /*0030*/ 	.string	""
        /*0030*/ 	.string	"ptxas"
        /*0030*/ 	.string	"Cuda compilation tools, release 13.0, V13.0.88"
        /*0030*/ 	.string	"Build cuda_13.0.r13.0/compiler.36424714_0"
        /*0030*/ 	.string	"-v  -suppress-debug-info  -lineinfo  -arch sm_90a "



//--------------------- .note.nv.cuinfo           --------------------------
	.section	.note.nv.cuinfo,"",@"SHT_NOTE"
	.sectionflags	@"SHF_NOTE_NV_CUINFO"
        /*0018*/ 	.short	0x0002
        /*001a*/ 	.short	0x005a
        /*001c*/ 	.short	0x0082
	.zero		2


//--------------------- .nv.info                  --------------------------
	.section	.nv.info,"",@"SHT_CUDA_INFO"
	.align	4


	//----- nvinfo : EIATTR_REGCOUNT
	.align		4
        /*0000*/ 	.byte	0x04, 0x2f
        /*0002*/ 	.short	(.L_1 - .L_0)
	.align		4
.L_0:
        /*0004*/ 	.word	index@(gluon_wgmma)
        /*0008*/ 	.word	0x000000ff


	//----- nvinfo : EIATTR_FRAME_SIZE
	.align		4
.L_1:
        /*000c*/ 	.byte	0x04, 0x11
        /*000e*/ 	.short	(.L_3 - .L_2)
	.align		4
.L_2:
        /*0010*/ 	.word	index@(gluon_wgmma)
        /*0014*/ 	.word	0x00000200


	//----- nvinfo : EIATTR_MIN_STACK_SIZE
	.align		4
.L_3:
        /*0018*/ 	.byte	0x04, 0x12
        /*001a*/ 	.short	(.L_5 - .L_4)
	.align		4
.L_4:
        /*001c*/ 	.word	index@(gluon_wgmma)
        /*0020*/ 	.word	0x00000200
.L_5:


//--------------------- .nv.compat                --------------------------
	.section	.nv.compat,"",@"SHT_CUDA_COMPAT_INFO"
	.align	4
        /*0000*/ 	.byte	0x02, 0x09, 0x01, 0x00, 0x02, 0x02, 0x04, 0x00, 0x02, 0x05, 0x05, 0x00, 0x03, 0x07, 0x01, 0x01
        /*0010*/ 	.byte	0x02, 0x03, 0x03, 0x00, 0x02, 0x06, 0x01, 0x00, 0x04, 0x0b, 0x08, 0x00, 0x00, 0x00, 0x00, 0x00
        /*0020*/ 	.byte	0x00, 0x00, 0x00, 0x00


//--------------------- .nv.info.gluon_wgmma      --------------------------
	.section	.nv.info.gluon_wgmma,"",@"SHT_CUDA_INFO"
	.sectionflags	@""
	.align	4


	//----- nvinfo : EIATTR_CUDA_API_VERSION
	.align		4
        /*0000*/ 	.byte	0x04, 0x37
        /*0002*/ 	.short	(.L_7 - .L_6)
.L_6:
        /*0004*/ 	.word	0x00000082


	//----- nvinfo : EIATTR_KPARAM_INFO
	.align		4
.L_7:
        /*0008*/ 	.byte	0x04, 0x17
        /*000a*/ 	.short	(.L_9 - .L_8)
.L_8:
        /*000c*/ 	.word	0x00000000
        /*0010*/ 	.short	0x000a
        /*0012*/ 	.short	0x0048
        /*0014*/ 	.byte	0x00, 0xf4, 0x21, 0x00


	//----- nvinfo : EIATTR_KPARAM_INFO
	.align		4
.L_9:
        /*0018*/ 	.byte	0x04, 0x17
        /*001a*/ 	.short	(.L_11 - .L_10)
.L_10:
        /*001c*/ 	.word	0x00000000
        /*0020*/ 	.short	0x0009
        /*0022*/ 	.short	0x0040
        /*0024*/ 	.byte	0x00, 0xf4, 0x21, 0x00


	//----- nvinfo : EIATTR_KPARAM_INFO
	.align		4
.L_11:
        /*0028*/ 	.byte	0x04, 0x17
        /*002a*/ 	.short	(.L_13 - .L_12)
.L_12:
        /*002c*/ 	.word	0x00000000
        /*0030*/ 	.short	0x0008
        /*0032*/ 	.short	0x0038
        /*0034*/ 	.byte	0x00, 0xf0, 0x21, 0x00


	//----- nvinfo : EIATTR_KPARAM_INFO
	.align		4
.L_13:
        /*0038*/ 	.byte	0x04, 0x17
        /*003a*/ 	.short	(.L_15 - .L_14)
.L_14:
        /*003c*/ 	.word	0x00000000
        /*0040*/ 	.short	0x0007
        /*0042*/ 	.short	0x0030
        /*0044*/ 	.byte	0x00, 0xf0, 0x21, 0x00


	//----- nvinfo : EIATTR_KPARAM_INFO
	.align		4
.L_15:
        /*0048*/ 	.byte	0x04, 0x17
        /*004a*/ 	.short	(.L_17 - .L_16)
.L_16:
        /*004c*/ 	.word	0x00000000
        /*0050*/ 	.short	0x0006
        /*0052*/ 	.short	0x0028
        /*0054*/ 	.byte	0x00, 0xf0, 0x21, 0x00


	//----- nvinfo : EIATTR_KPARAM_INFO
	.align		4
.L_17:
        /*0058*/ 	.byte	0x04, 0x17
        /*005a*/ 	.short	(.L_19 - .L_18)
.L_18:
        /*005c*/ 	.word	0x00000000
        /*0060*/ 	.short	0x0005
        /*0062*/ 	.short	0x0020
        /*0064*/ 	.byte	0x00, 0xf0, 0x11, 0x00


	//----- nvinfo : EIATTR_KPARAM_INFO
	.align		4
.L_19:
        /*0068*/ 	.byte	0x04, 0x17
        /*006a*/ 	.short	(.L_21 - .L_20)
.L_20:
        /*006c*/ 	.word	0x00000000
        /*0070*/ 	.short	0x0004
        /*0072*/ 	.short	0x001c
        /*0074*/ 	.byte	0x00, 0xf0, 0x11, 0x00


	//----- nvinfo : EIATTR_KPARAM_INFO
	.align		4
.L_21:
        /*0078*/ 	.byte	0x04, 0x17
        /*007a*/ 	.short	(.L_23 - .L_22)
.L_22:
        /*007c*/ 	.word	0x00000000
        /*0080*/ 	.short	0x0003
        /*0082*/ 	.short	0x0018
        /*0084*/ 	.byte	0x00, 0xf0, 0x11, 0x00


	//----- nvinfo : EIATTR_KPARAM_INFO
	.align		4
.L_23:
        /*0088*/ 	.byte	0x04, 0x17
        /*008a*/ 	.short	(.L_25 - .L_24)
.L_24:
        /*008c*/ 	.word	0x00000000
        /*0090*/ 	.short	0x0002
        /*0092*/ 	.short	0x0010
        /*0094*/ 	.byte	0x00, 0xf4, 0x21, 0x00


	//----- nvinfo : EIATTR_KPARAM_INFO
	.align		4
.L_25:
        /*0098*/ 	.byte	0x04, 0x17
        /*009a*/ 	.short	(.L_27 - .L_26)
.L_26:
        /*009c*/ 	.word	0x00000000
        /*00a0*/ 	.short	0x0001
        /*00a2*/ 	.short	0x0008
        /*00a4*/ 	.byte	0x00, 0xf4, 0x21, 0x00


	//----- nvinfo : EIATTR_KPARAM_INFO
	.align		4
.L_27:
        /*00a8*/ 	.byte	0x04, 0x17
        /*00aa*/ 	.short	(.L_29 - .L_28)
.L_28:
        /*00ac*/ 	.word	0x00000000
        /*00b0*/ 	.short	0x0000
        /*00b2*/ 	.short	0x0000
        /*00b4*/ 	.byte	0x00, 0xf4, 0x21, 0x00


	//----- nvinfo : EIATTR_SPARSE_MMA_MASK
	.align		4
.L_29:
        /*00b8*/ 	.byte	0x03, 0x50
        /*00ba*/ 	.short	0x0000


	//----- nvinfo : EIATTR_MAXREG_COUNT
	.align		4
        /*00bc*/ 	.byte	0x03, 0x1b
        /*00be*/ 	.short	0x00ff


	//----- nvinfo : EIATTR_NUM_BARRIERS
	.align		4
        /*00c0*/ 	.byte	0x02, 0x4c
        /*00c2*/ 	.byte	0x01
	.zero		1


	//----- nvinfo : EIATTR_ANNOTATIONS
	.align		4
        /*00c4*/ 	.byte	0x04, 0x55
        /*00c6*/ 	.short	(.L_31 - .L_30)


	//   ....[0]....
.L_30:
        /*00c8*/ 	.word	0x00000001
        /*00cc*/ 	.byte	0x50, 0x11, 0x00, 0x00, 0x01, 0x00, 0x00, 0x00, 0x40, 0x13, 0x00, 0x00, 0x01, 0x00, 0x00, 0x00
        /* <DEDUP_REMOVED lines=162> */
        /*0afc*/ 	.byte	0x10, 0x42, 0x00, 0x00, 0x01, 0x00, 0x00, 0x00, 0x30, 0x42, 0x00, 0x00


	//----- nvinfo : EIATTR_MERCURY_ISA_VERSION
	.align		4
.L_31:
        /*0b08*/ 	.byte	0x03, 0x5f
        /*0b0a*/ 	.short	0x0101


	//----- nvinfo : EIATTR_INT_WARP_WIDE_INSTR_OFFSETS
	.align		4
        /*0b0c*/ 	.byte	0x04, 0x31
        /*0b0e*/ 	.short	(.L_33 - .L_32)


	//   ....[0]....
.L_32:
        /*0b10*/ 	.word	0x00001310


	//   ....[1]....
        /*0b14*/ 	.word	0x00001330


	//   ....[2]....
        /*0b18*/ 	.word	0x00001350


	//   ....[3]....
        /*0b1c*/ 	.word	0x00001470


	//   ....[4]....
        /*0b20*/ 	.word	0x00001490


	//   ....[5]....
        /*0b24*/ 	.word	0x00002970


	//   ....[6]....
        /*0b28*/ 	.word	0x00002980


	//   ....[7]....
        /*0b2c*/ 	.word	0x00002a30


	//   ....[8]....
        /*0b30*/ 	.word	0x00002a40


	//   ....[9]....
        /*0b34*/ 	.word	0x00004560


	//   ....[10]....
        /*0b38*/ 	.word	0x00004580


	//----- nvinfo : EIATTR_COOP_GROUP_MASK_REGIDS
	.align		4
.L_33:
        /*0b3c*/ 	.byte	0x04, 0x29
        /*0b3e*/ 	.short	(.L_35 - .L_34)


	//   ....[0]....
.L_34:
        /*0b40*/ 	.word	0xffffffff


	//   ....[1]....
        /*0b44*/ 	.word	0xffffffff


	//   ....[2]....
        /*0b48*/ 	.word	0xffffffff


	//----- nvinfo : EIATTR_COOP_GROUP_INSTR_OFFSETS
	.align		4
.L_35:
        /*0b4c*/ 	.byte	0x04, 0x28
        /*0b4e*/ 	.short	(.L_37 - .L_36)


	//   ....[0]....
.L_36:
        /*0b50*/ 	.word	0x00000160


	//   ....[1]....
        /*0b54*/ 	.word	0x00000730


	//   ....[2]....
        /*0b58*/ 	.word	0x00000ce0


	//----- nvinfo : EIATTR_MBARRIER_INSTR_OFFSETS
	.align		4
.L_37:
        /*0b5c*/ 	.byte	0x04, 0x39
        /*0b5e*/ 	.short	(.L_39 - .L_38)


	//   ....[0]....
.L_38:
        /*0b60*/ 	.word	0x000014c0
        /*0b64*/ 	.word	0x000000ff
        /*0b68*/ 	.word	0x00060000
        /*0b6c*/ 	.short	0x0100
        /*0b6e*/ 	.byte	0x3b
	.zero		1


	//   ....[1]....
        /*0b70*/ 	.word	0x000016e0
        /*0b74*/ 	.word	0x000000ff
        /*0b78*/ 	.word	0x00060008
        /*0b7c*/ 	.short	0x0100
        /*0b7e*/ 	.byte	0x3b
	.zero		1


	//   ....[2]....
        /*0b80*/ 	.word	0x00001ca0
        /*0b84*/ 	.word	0x000000ff
        /*0b88*/ 	.word	0x00060010
        /*0b8c*/ 	.short	0x0100
        /*0b8e*/ 	.byte	0x3b
	.zero		1


	//   ....[3]....
        /*0b90*/ 	.word	0x00001e50
        /*0b94*/ 	.word	0x000000ff
        /*0b98*/ 	.word	0x00060018
        /*0b9c*/ 	.short	0x0100
        /*0b9e*/ 	.byte	0x3b
	.zero		1


	//   ....[4]....
        /*0ba0*/ 	.word	0x00002ad0
        /*0ba4*/ 	.word	0x000000ff
        /*0ba8*/ 	.word	0x00060000
        /*0bac*/ 	.short	0x010a
        /*0bae*/ 	.byte	0x16
	.zero		1


	//   ....[5]....
        /*0bb0*/ 	.word	0x00003d50
        /*0bb4*/ 	.word	0x000000ff
        /*0bb8*/ 	.word	0x00060000
        /*0bbc*/ 	.short	0x0108
        /*0bbe*/ 	.byte	0x3b
	.zero		1


	//   ....[6]....
        /*0bc0*/ 	.word	0x00003dc0
        /*0bc4*/ 	.word	0x000000ff
        /*0bc8*/ 	.word	0x00060008
        /*0bcc*/ 	.short	0x0108
        /*0bce*/ 	.byte	0x3b
	.zero		1


	//   ....[7]....
        /*0bd0*/ 	.word	0x00003e30
        /*0bd4*/ 	.word	0x000000ff
        /*0bd8*/ 	.word	0x00060010
        /*0bdc*/ 	.short	0x0108
        /*0bde*/ 	.byte	0x3b
	.zero		1


	//   ....[8]....
        /*0be0*/ 	.word	0x000041e0
        /*0be4*/ 	.word	0x000000ff
        /*0be8*/ 	.word	0x00060018
        /*0bec*/ 	.short	0x0108
        /*0bee*/ 	.byte	0x3b
	.zero		1


	//   ....[9]....
        /*0bf0*/ 	.word	0x00004e10
        /*0bf4*/ 	.word	0x000000ff
        /*0bf8*/ 	.word	0x00060000
        /*0bfc*/ 	.short	0x010a
        /*0bfe*/ 	.byte	0x16
	.zero		1


	//----- nvinfo : EIATTR_NUM_MBARRIERS
	.align		4
.L_39:
        /*0c00*/ 	.byte	0x03, 0x38
        /*0c02*/ 	.short	0x0004


	//----- nvinfo : EIATTR_EXIT_INSTR_OFFSETS
	.align		4
        /*0c04*/ 	.byte	0x04, 0x1c
        /*0c06*/ 	.short	(.L_41 - .L_40)


	//   ....[0]....
.L_40:
        /*0c08*/ 	.word	0x00004e00


	//----- nvinfo : EIATTR_REQNTID
	.align		4
.L_41:
        /*0c0c*/ 	.byte	0x04, 0x10
        /*0c0e*/ 	.short	(.L_43 - .L_42)
.L_42:
        /*0c10*/ 	.word	0x00000080
        /*0c14*/ 	.word	0x00000001
        /*0c18*/ 	.word	0x00000001


	//----- nvinfo : EIATTR_CRS_STACK_SIZE
	.align		4
.L_43:
        /*0c1c*/ 	.byte	0x04, 0x1e
        /*0c1e*/ 	.short	(.L_45 - .L_44)
.L_44:
        /*0c20*/ 	.word	0x00000000


	//----- nvinfo : EIATTR_CBANK_PARAM_SIZE
	.align		4
.L_45:
        /*0c24*/ 	.byte	0x03, 0x19
        /*0c26*/ 	.short	0x0050


	//----- nvinfo : EIATTR_PARAM_CBANK
	.align		4
        /*0c28*/ 	.byte	0x04, 0x0a
        /*0c2a*/ 	.short	(.L_47 - .L_46)
	.align		4
.L_46:
        /*0c2c*/ 	.word	index@(.nv.constant0.gluon_wgmma)
        /*0c30*/ 	.short	0x0210
        /*0c32*/ 	.short	0x0050


	//----- nvinfo : EIATTR_SW_WAR
	.align		4
.L_47:
        /*0c34*/ 	.byte	0x04, 0x36
        /*0c36*/ 	.short	(.L_49 - .L_48)
.L_48:
        /*0c38*/ 	.word	0x00000008
.L_49:


//--------------------- .nv.callgraph             --------------------------
	.section	.nv.callgraph,"",@"SHT_CUDA_CALLGRAPH"
	.align	4
	.sectionentsize	8
	.align		4
        /*0000*/ 	.word	0x00000000
	.align		4
        /*0004*/ 	.word	0xffffffff
	.align		4
        /*0008*/ 	.word	0x00000000
	.align		4
        /*000c*/ 	.word	0xfffffffe
	.align		4
        /*0010*/ 	.word	0x00000000
	.align		4
        /*0014*/ 	.word	0xfffffffd
	.align		4
        /*0018*/ 	.word	0x00000000
	.align		4
        /*001c*/ 	.word	0xfffffffc


//--------------------- .text.gluon_wgmma         --------------------------
	.section	.text.gluon_wgmma,"ax",@progbits
	.align	128
        .global         gluon_wgmma
        .type           gluon_wgmma,@function
        .size           gluon_wgmma,(.L_x_52 - gluon_wgmma)
        .other          gluon_wgmma,@"STO_CUDA_ENTRY STV_DEFAULT"
gluon_wgmma:
.text.gluon_wgmma:
[----:B------:R-:W1:Y:S01]  /*0000*/  LDC R1, c[0x0][0x28] ;  /* 0x00000a00ff017b82 */ /* 0x000e620000000800 */
[----:B------:R-:W2:Y:S07]  /*0010*/  S2R R20, SR_TID.X ;  /* 0x0000000000147919 */ /* 0x000eae0000002100 */
[----:B------:R-:W3:Y:S01]  /*0020*/  S2UR UR4, SR_CgaCtaId ;  /* 0x00000000000479c3 */ /* 0x000ee20000008800 */
[----:B------:R-:W-:Y:S01]  /*0030*/  UMOV UR59, 0x400 ;  /* 0x00000400003b7882 */ /* 0x000fe20000000000 */
[----:B------:R-:W-:Y:S01]  /*0040*/  ULDC UR6, c[0x0][0xc] ;  /* 0x0000030000067ab9 */ /* 0x000fe20000000800 */
[----:B------:R-:W-:Y:S01]  /*0050*/  ULDC.64 UR52, c[0x0][0x250] ;  /* 0x0000940000347ab9 */ /* 0x000fe20000000a00 */
[----:B------:R-:W-:Y:S01]  /*0060*/  BSSY B0, `(.L_x_0) ;  /* 0x000001f000007945 */ /* 0x000fe20003800000 */
[----:B-1----:R-:W-:-:S03]  /*0070*/  VIADD R1, R1, 0xfffffe00 ;  /* 0xfffffe0001017836 */ /* 0x002fc60000000000 */
[----:B------:R-:W1:Y:S08]  /*0080*/  LDC R6, c[0x0][0x228] ;  /* 0x00008a00ff067b82 */ /* 0x000e700000000800 */
[----:B------:R-:W4:Y:S08]  /*0090*/  LDC R13, c[0x0][0x230] ;  /* 0x00008c00ff0d7b82 */ /* 0x000f300000000800 */
[----:B------:R-:W-:Y:S01]  /*00a0*/  S2UR UR54, SR_CTAID.Y ;  /* 0x00000000003679c3 */ /* 0x000fe20000002600 */
[----:B---3--:R-:W-:-:S03]  /*00b0*/  ULEA UR59, UR4, UR59, 0x18 ;  /* 0x0000003b043b7291 */ /* 0x008fc6000f8ec03f */
[----:B------:R-:W-:Y:S01]  /*00c0*/  ULDC UR4, c[0x0][0x10] ;  /* 0x0000040000047ab9 */ /* 0x000fe20000000800 */
[----:B--2---:R-:W-:-:S03]  /*00d0*/  LOP3.LUT R3, R20, 0x7f, RZ, 0xc0, !PT ;  /* 0x0000007f14037812 */ /* 0x004fc600078ec0ff */
[----:B------:R-:W2:Y:S01]  /*00e0*/  S2UR UR5, SR_CTAID.Z ;  /* 0x00000000000579c3 */ /* 0x000ea20000002700 */
[----:B-1----:R-:W-:Y:S01]  /*00f0*/  VIADD R6, R6, 0xffffffff ;  /* 0xffffffff06067836 */ /* 0x002fe20000000000 */
[C---:B------:R-:W-:Y:S02]  /*0100*/  ISETP.GE.U32.AND P0, PT, R3.reuse, 0x20, PT ;  /* 0x000000200300780c */ /* 0x040fe40003f06070 */
[C---:B------:R-:W-:Y:S02]  /*0110*/  ISETP.NE.U32.AND P2, PT, R3.reuse, RZ, PT ;  /* 0x000000ff0300720c */ /* 0x040fe40003f45070 */
[----:B------:R-:W-:Y:S02]  /*0120*/  LEA R12, R3, UR59, 0x2 ;  /* 0x0000003b030c7c11 */ /* 0x000fe4000f8e10ff */
[----:B------:R-:W1:Y:S01]  /*0130*/  S2UR UR55, SR_CTAID.X ;  /* 0x00000000003779c3 */ /* 0x000e620000002500 */
[----:B----4-:R-:W-:-:S06]  /*0140*/  VIADD R8, R13, 0xffffffff ;  /* 0xffffffff0d087836 */ /* 0x010fcc0000000000 */
[----:B------:R3:W-:Y:S01]  /*0150*/  @!P0 STS [R12], RZ ;  /* 0x000000ff0c008388 */ /* 0x0007e20000000800 */
[----:B------:R-:W-:-:S03]  /*0160*/  NOP ;  /* 0x0000000000007918 */ /* 0x000fc60000000000 */
[----:B------:R3:W-:Y:S01]  /*0170*/  @!P2 STS [UR59+0x24], R6 ;  /* 0x00002406ff00a988 */ /* 0x0007e2000800083b */
[----:B--2---:R-:W-:-:S03]  /*0180*/  UIMAD UR4, UR5, UR4, UR54 ;  /* 0x00000004050472a4 */ /* 0x004fc6000f8e0236 */
[----:B------:R3:W-:Y:S01]  /*0190*/  @!P2 STS [UR59+0x20], R8 ;  /* 0x00002008ff00a988 */ /* 0x0007e2000800083b */
[----:B-1----:R-:W-:-:S04]  /*01a0*/  UIMAD UR4, UR4, UR6, UR55 ;  /* 0x00000006040472a4 */ /* 0x002fc8000f8e0237 */
[----:B------:R-:W-:-:S04]  /*01b0*/  UIMAD UR8, UR4, 0x180, URZ ;  /* 0x00000180040878a4 */ /* 0x000fc8000f8e023f */
[----:B------:R-:W-:-:S04]  /*01c0*/  UIADD3 UR4, UP0, UR8, UR52, URZ ;  /* 0x0000003408047290 */ /* 0x000fc8000ff1e03f */
[----:B------:R-:W-:Y:S01]  /*01d0*/  ULEA.HI.X.SX32 UR5, UR8, UR53, 0x1, UP0 ;  /* 0x0000003508057291 */ /* 0x000fe200080f0e3f */
[----:B---3--:R-:W-:Y:S11]  /*01e0*/  @P2 BRA `(.L_x_1) ;  /* 0x0000000000182947 */ /* 0x008ff60003800000 */
[----:B------:R-:W1:Y:S01]  /*01f0*/  LDS R0, [UR59+0x8] ;  /* 0x0000083bff007984 */ /* 0x000e620008000800 */
[----:B------:R-:W2:Y:S01]  /*0200*/  LDC.64 R10, c[0x0][0x210] ;  /* 0x00008400ff0a7b82 */ /* 0x000ea20000000a00 */
[----:B------:R-:W-:Y:S02]  /*0210*/  IMAD.MOV.U32 R5, RZ, RZ, 0x70 ;  /* 0x00000070ff057424 */ /* 0x000fe400078e00ff */
[----:B--2---:R2:W-:Y:S03]  /*0220*/  STS.64 [UR59], R10 ;  /* 0x0000000aff007988 */ /* 0x0045e60008000a3b */
[----:B-1----:R-:W-:-:S05]  /*0230*/  LOP3.LUT R0, R0, 0x10, R5, 0xd8, !PT ;  /* 0x0000001000007812 */ /* 0x002fca00078ed805 */
[----:B------:R2:W-:Y:S02]  /*0240*/  STS [UR59+0x8], R0 ;  /* 0x00000800ff007988 */ /* 0x0005e4000800083b */
.L_x_1:
[----:B------:R-:W-:Y:S05]  /*0250*/  BSYNC B0 ;  /* 0x0000000000007941 */ /* 0x000fea0003800000 */
.L_x_0:
[----:B------:R-:W-:Y:S04]  /*0260*/  BSSY B0, `(.L_x_2) ;  /* 0x000000a000007945 */ /* 0x000fe80003800000 */
[----:B------:R-:W-:Y:S05]  /*0270*/  @P2 BRA `(.L_x_3) ;  /* 0x0000000000202947 */ /* 0x000fea0003800000 */
[----:B--2---:R-:W1:Y:S01]  /*0280*/  LDS R0, [UR59+0x34] ;  /* 0x0000343bff007984 */ /* 0x004e620008000800 */
[----:B------:R-:W-:Y:S02]  /*0290*/  IMAD.MOV.U32 R5, RZ, RZ, 0x3f000000 ;  /* 0x3f000000ff057424 */ /* 0x000fe400078e00ff */
[----:B------:R-:W-:Y:S01]  /*02a0*/  @!P2 IMAD.MOV.U32 R2, RZ, RZ, 0xff ;  /* 0x000000ffff02a424 */ /* 0x000fe200078e00ff */
[----:B------:R-:W2:Y:S02]  /*02b0*/  @!P2 LDS R7, [UR59+0x38] ;  /* 0x0000383bff07a984 */ /* 0x000ea40008000800 */
[----:B-1----:R-:W-:Y:S02]  /*02c0*/  LOP3.LUT R0, R0, 0xff000000, R5, 0xb8, !PT ;  /* 0xff00000000007812 */ /* 0x002fe400078eb805 */
[----:B--2---:R-:W-:-:S03]  /*02d0*/  @!P2 LOP3.LUT R2, R7, 0xff, R2, 0xb8, !PT ;  /* 0x000000ff0702a812 */ /* 0x004fc600078eb802 */
[----:B------:R1:W-:Y:S04]  /*02e0*/  STS [UR59+0x34], R0 ;  /* 0x00003400ff007988 */ /* 0x0003e8000800083b */
[----:B------:R1:W-:Y:S02]  /*02f0*/  @!P2 STS [UR59+0x38], R2 ;  /* 0x00003802ff00a988 */ /* 0x0003e4000800083b */
.L_x_3:
[----:B------:R-:W-:Y:S05]  /*0300*/  BSYNC B0 ;  /* 0x0000000000007941 */ /* 0x000fea0003800000 */
.L_x_2:
[----:B------:R-:W-:Y:S04]  /*0310*/  BSSY B0, `(.L_x_4) ;  /* 0x000000e000007945 */ /* 0x000fe80003800000 */
[----:B------:R-:W-:Y:S05]  /*0320*/  @P2 BRA `(.L_x_5) ;  /* 0x0000000000302947 */ /* 0x000fea0003800000 */
[----:B-1----:R-:W1:Y:S01]  /*0330*/  LDS R2, [UR59+0x34] ;  /* 0x0000343bff027984 */ /* 0x002e620008000800 */
[----:B------:R-:W3:Y:S03]  /*0340*/  LDC.64 R4, c[0x0][0x238] ;  /* 0x00008e00ff047b82 */ /* 0x000ee60000000a00 */
[----:B--2---:R-:W2:Y:S01]  /*0350*/  LDS R0, [UR59+0x1c] ;  /* 0x00001c3bff007984 */ /* 0x004ea20008000800 */
[C---:B---3--:R-:W-:Y:S01]  /*0360*/  SHF.L.U64.HI R5, R4.reuse, 0x1, R5 ;  /* 0x0000000104057819 */ /* 0x048fe20000010205 */
[----:B------:R-:W-:-:S03]  /*0370*/  IMAD.SHL.U32 R4, R4, 0x2, RZ ;  /* 0x0000000204047824 */ /* 0x000fc600078e00ff */
[--C-:B------:R-:W-:Y:S02]  /*0380*/  SHF.R.U32.HI R7, RZ, 0x4, R5.reuse ;  /* 0x00000004ff077819 */ /* 0x100fe40000011605 */
[----:B------:R-:W-:-:S05]  /*0390*/  SHF.R.U64 R4, R4, 0x4, R5 ;  /* 0x0000000404047819 */ /* 0x000fca0000001205 */
[----:B------:R3:W-:Y:S01]  /*03a0*/  STS [UR59+0xc], R4 ;  /* 0x00000c04ff007988 */ /* 0x0007e2000800083b */
[----:B-1----:R-:W-:Y:S02]  /*03b0*/  LOP3.LUT R2, R2, 0x7, RZ, 0xb8, !PT ;  /* 0x0000000702027812 */ /* 0x002fe400078eb8ff */
[----:B--2---:R-:W-:-:S03]  /*03c0*/  LOP3.LUT R0, R0, 0xf, R7, 0xb8, !PT ;  /* 0x0000000f00007812 */ /* 0x004fc600078eb807 */
[----:B------:R3:W-:Y:S04]  /*03d0*/  STS [UR59+0x34], R2 ;  /* 0x00003402ff007988 */ /* 0x0007e8000800083b */
[----:B------:R3:W-:Y:S02]  /*03e0*/  STS [UR59+0x1c], R0 ;  /* 0x00001c00ff007988 */ /* 0x0007e4000800083b */
.L_x_5:
[----:B------:R-:W-:Y:S05]  /*03f0*/  BSYNC B0 ;  /* 0x0000000000007941 */ /* 0x000fea0003800000 */
.L_x_4:
[----:B------:R-:W-:Y:S04]  /*0400*/  BSSY B1, `(.L_x_6) ;  /* 0x000001b000017945 */ /* 0x000fe80003800000 */
[----:B------:R-:W-:Y:S01]  /*0410*/  BSSY B0, `(.L_x_7) ;  /* 0x0000016000007945 */ /* 0x000fe20003800000 */
[----:B-123--:R-:W-:-:S03]  /*0420*/  IMAD.MOV.U32 R0, RZ, RZ, RZ ;  /* 0x000000ffff007224 */ /* 0x00efc600078e00ff */
[----:B------:R-:W-:Y:S05]  /*0430*/  @P2 BRA `(.L_x_8) ;  /* 0x0000000000202947 */ /* 0x000fea0003800000 */
[----:B------:R-:W1:Y:S02]  /*0440*/  LDS R2, [UR59+0x34] ;  /* 0x0000343bff027984 */ /* 0x000e640008000800 */
[----:B-1----:R-:W-:-:S05]  /*0450*/  LOP3.LUT R2, R2, 0x38, RZ, 0xb8, !PT ;  /* 0x0000003802027812 */ /* 0x002fca00078eb8ff */
[----:B------:R1:W-:Y:S01]  /*0460*/  STS [UR59+0x34], R2 ;  /* 0x00003402ff007988 */ /* 0x0003e2000800083b */
[----:B------:R-:W-:Y:S05]  /*0470*/  @P2 BRA `(.L_x_9) ;  /* 0x0000000000202947 */ /* 0x000fea0003800000 */
[----:B-1----:R-:W1:Y:S01]  /*0480*/  LDS R2, [UR59+0x8] ;  /* 0x0000083bff027984 */ /* 0x002e620008000800 */
[----:B------:R-:W-:-:S05]  /*0490*/  IMAD.MOV.U32 R5, RZ, RZ, 0x780 ;  /* 0x00000780ff057424 */ /* 0x000fca00078e00ff */
[----:B-1----:R-:W-:-:S05]  /*04a0*/  LOP3.LUT R2, R2, 0x500, R5, 0xd8, !PT ;  /* 0x0000050002027812 */ /* 0x002fca00078ed805 */
[----:B------:R1:W-:Y:S02]  /*04b0*/  STS [UR59+0x8], R2 ;  /* 0x00000802ff007988 */ /* 0x0003e4000800083b */
.L_x_8:
[----:B------:R-:W-:Y:S05]  /*04c0*/  @P2 BRA `(.L_x_10) ;  /* 0x0000000000282947 */ /* 0x000fea0003800000 */
[----:B-1----:R-:W1:Y:S02]  /*04d0*/  LDS R2, [UR59+0x8] ;  /* 0x0000083bff027984 */ /* 0x002e640008000800 */
[----:B-1----:R-:W-:-:S05]  /*04e0*/  LOP3.LUT R2, R2, 0x1800, RZ, 0xb8, !PT ;  /* 0x0000180002027812 */ /* 0x002fca00078eb8ff */
[----:B------:R2:W-:Y:S02]  /*04f0*/  STS [UR59+0x8], R2 ;  /* 0x00000802ff007988 */ /* 0x0005e4000800083b */
.L_x_9:
[----:B------:R-:W-:Y:S05]  /*0500*/  @P2 BREAK B0 ;  /* 0x0000000000002942 */ /* 0x000fea0003800000 */
[----:B------:R-:W-:Y:S05]  /*0510*/  @P2 BRA `(.L_x_11) ;  /* 0x0000000000242947 */ /* 0x000fea0003800000 */
[----:B------:R-:W3:Y:S01]  /*0520*/  LDS R5, [UR59+0x8] ;  /* 0x0000083bff057984 */ /* 0x000ee20008000800 */
[----:B-12---:R-:W-:-:S05]  /*0530*/  IMAD.MOV.U32 R2, RZ, RZ, 0x6000 ;  /* 0x00006000ff027424 */ /* 0x006fca00078e00ff */
[----:B---3--:R-:W-:-:S04]  /*0540*/  LOP3.LUT R2, R5, 0x6000, R2, 0xd8, !PT ;  /* 0x0000600005027812 */ /* 0x008fc800078ed802 */
[----:B------:R-:W-:-:S05]  /*0550*/  LOP3.LUT R2, R2, 0x400000, RZ, 0xb8, !PT ;  /* 0x0040000002027812 */ /* 0x000fca00078eb8ff */
[----:B------:R2:W-:Y:S02]  /*0560*/  STS [UR59+0x8], R2 ;  /* 0x00000802ff007988 */ /* 0x0005e4000800083b */
.L_x_10:
[----:B------:R-:W-:Y:S05]  /*0570*/  BSYNC B0 ;  /* 0x0000000000007941 */ /* 0x000fea0003800000 */
.L_x_7:
[----:B-12---:R-:W1:Y:S02]  /*0580*/  @!P2 LDS R2, [UR59+0x8] ;  /* 0x0000083bff02a984 */ /* 0x006e640008000800 */
[----:B-1----:R-:W-:-:S05]  /*0590*/  @!P2 LOP3.LUT R2, R2, 0x8000, RZ, 0xb8, !PT ;  /* 0x000080000202a812 */ /* 0x002fca00078eb8ff */
[----:B------:R3:W-:Y:S02]  /*05a0*/  @!P2 STS [UR59+0x8], R2 ;  /* 0x00000802ff00a988 */ /* 0x0007e4000800083b */
.L_x_11:
[----:B------:R-:W-:Y:S05]  /*05b0*/  BSYNC B1 ;  /* 0x0000000000017941 */ /* 0x000fea0003800000 */
.L_x_6:
[----:B------:R-:W-:Y:S05]  /*05c0*/  WARPSYNC.ALL ;  /* 0x0000000000007948 */ /* 0x000fea0003800000 */
[----:B------:R-:W4:Y:S02]  /*05d0*/  LDC R7, c[0x0][0x22c] ;  /* 0x00008b00ff077b82 */ /* 0x000f240000000800 */
[----:B----4-:R-:W-:Y:S01]  /*05e0*/  VIADD R7, R7, 0xffffffff ;  /* 0xffffffff07077836 */ /* 0x010fe20000000000 */
[----:B------:R-:W-:Y:S06]  /*05f0*/  @P0 BRA `(.L_x_12) ;  /* 0x0000000000280947 */ /* 0x000fec0003800000 */
[----:B-123--:R-:W1:Y:S01]  /*0600*/  S2R R2, SR_LANEID ;  /* 0x0000000000027919 */ /* 0x00ee620000000000 */
[----:B------:R-:W-:Y:S05]  /*0610*/  WARPSYNC.ALL ;  /* 0x0000000000007948 */ /* 0x000fea0003800000 */
[----:B-1----:R-:W-:-:S05]  /*0620*/  IMAD.SHL.U32 R2, R2, 0x4, RZ ;  /* 0x0000000402027824 */ /* 0x002fca00078e00ff */
[----:B------:R-:W1:Y:S01]  /*0630*/  LDS R9, [R2+UR59] ;  /* 0x0000003b02097984 */ /* 0x000e620008000800 */
[----:B------:R-:W-:-:S05]  /*0640*/  IADD3 R4, P1, R2, UR4, RZ ;  /* 0x0000000402047c10 */ /* 0x000fca000ff3e0ff */
[----:B------:R-:W-:-:S05]  /*0650*/  IMAD.X R5, RZ, RZ, UR5, P1 ;  /* 0x00000005ff057e24 */ /* 0x000fca00088e06ff */
[----:B-1----:R4:W5:Y:S01]  /*0660*/  ATOMG.E.EXCH.STRONG.GPU PT, RZ, [R4], R9 ;  /* 0x0000000904ff73a8 */ /* 0x00296200041ee100 */
[----:B------:R-:W-:-:S04]  /*0670*/  DEPBAR {5,4,3,2,1,0} ;  /* 0x0000003f0000791a */ /* 0x000fc80000000000 */
[----:B------:R4:W-:Y:S01]  /*0680*/  UTMACCTL.IV [UR4] ;  /* 0x00000000040079b9 */ /* 0x0009e20008000000 */
[----:B------:R-:W-:Y:S01]  /*0690*/  NOP ;  /* 0x0000000000007918 */ /* 0x000fe20000000000 */
.L_x_12:
[----:B------:R-:W-:Y:S05]  /*06a0*/  @P0 BRA `(.L_x_13) ;  /* 0x00000000000c0947 */ /* 0x000fea0003800000 */
[----:B------:R0:W-:Y:S01]  /*06b0*/  UTMACMDFLUSH ;  /* 0x00000000000079b7 */ /* 0x0001e20000000000 */
[----:B------:R-:W-:Y:S05]  /*06c0*/  @P0 BRA `(.L_x_13) ;  /* 0x0000000000040947 */ /* 0x000fea0003800000 */
[----:B------:R-:W-:-:S04]  /*06d0*/  DEPBAR.LE SB0, 0x0 ;  /* 0x000080000000791a */ /* 0x000fc80000000000 */
.L_x_13:
[----:B------:R-:W-:Y:S05]  /*06e0*/  WARPSYNC.ALL ;  /* 0x0000000000007948 */ /* 0x000fea0003800000 */
[----:B-----5:R-:W-:Y:S06]  /*06f0*/  BAR.SYNC.DEFER_BLOCKING 0x0 ;  /* 0x0000000000007b1d */ /* 0x020fec0000010000 */
[----:B------:R-:W-:Y:S02]  /*0700*/  BSSY B1, `(.L_x_14) ;  /* 0x000000b000017945 */ /* 0x000fe40003800000 */
[----:B------:R-:W-:Y:S06]  /*0710*/  BAR.SYNC.DEFER_BLOCKING 0x0 ;  /* 0x0000000000007b1d */ /* 0x000fec0000010000 */
[----:B------:R1:W-:Y:S01]  /*0720*/  @!P0 STS [R12], RZ ;  /* 0x000000ff0c008388 */ /* 0x0003e20000000800 */
[----:B------:R-:W-:Y:S01]  /*0730*/  NOP ;  /* 0x0000000000007918 */ /* 0x000fe20000000000 */
[----:B------:R-:W-:Y:S05]  /*0740*/  @P2 BRA `(.L_x_15) ;  /* 0x0000000000182947 */ /* 0x000fea0003800000 */
[----:B-123--:R-:W1:Y:S01]  /*0750*/  LDS R2, [UR59+0x8] ;  /* 0x0000083bff027984 */ /* 0x00ee620008000800 */
[----:B------:R-:W2:Y:S01]  /*0760*/  LDC.64 R10, c[0x0][0x218] ;  /* 0x00008600ff0a7b82 */ /* 0x000ea20000000a00 */
[----:B----4-:R-:W-:Y:S02]  /*0770*/  IMAD.MOV.U32 R5, RZ, RZ, 0x70 ;  /* 0x00000070ff057424 */ /* 0x010fe400078e00ff */
[----:B--2---:R2:W-:Y:S03]  /*0780*/  STS.64 [UR59], R10 ;  /* 0x0000000aff007988 */ /* 0x0045e60008000a3b */
[----:B-1----:R-:W-:-:S05]  /*0790*/  LOP3.LUT R2, R2, 0x10, R5, 0xd8, !PT ;  /* 0x0000001002027812 */ /* 0x002fca00078ed805 */
[----:B------:R2:W-:Y:S02]  /*07a0*/  STS [UR59+0x8], R2 ;  /* 0x00000802ff007988 */ /* 0x0005e4000800083b */
.L_x_15:
[----:B----4-:R-:W-:Y:S05]  /*07b0*/  BSYNC B1 ;  /* 0x0000000000017941 */ /* 0x010fea0003800000 */
.L_x_14:
[----:B------:R-:W-:Y:S04]  /*07c0*/  BSSY B1, `(.L_x_16) ;  /* 0x000000a000017945 */ /* 0x000fe80003800000 */
[----:B------:R-:W-:Y:S05]  /*07d0*/  @P2 BRA `(.L_x_17) ;  /* 0x0000000000202947 */ /* 0x000fea0003800000 */
[----:B-123--:R-:W1:Y:S01]  /*07e0*/  LDS R2, [UR59+0x34] ;  /* 0x0000343bff027984 */ /* 0x00ee620008000800 */
[----:B------:R-:W-:Y:S02]  /*07f0*/  IMAD.MOV.U32 R9, RZ, RZ, 0x3f000000 ;  /* 0x3f000000ff097424 */ /* 0x000fe400078e00ff */
[----:B------:R-:W-:Y:S01]  /*0800*/  @!P2 IMAD.MOV.U32 R4, RZ, RZ, 0x7f ;  /* 0x0000007fff04a424 */ /* 0x000fe200078e00ff */
[----:B------:R-:W2:Y:S02]  /*0810*/  @!P2 LDS R5, [UR59+0x38] ;  /* 0x0000383bff05a984 */ /* 0x000ea40008000800 */
[----:B-1----:R-:W-:Y:S02]  /*0820*/  LOP3.LUT R2, R2, 0xff000000, R9, 0xb8, !PT ;  /* 0xff00000002027812 */ /* 0x002fe400078eb809 */
[----:B--2---:R-:W-:-:S03]  /*0830*/  @!P2 LOP3.LUT R4, R5, 0xff, R4, 0xb8, !PT ;  /* 0x000000ff0504a812 */ /* 0x004fc600078eb804 */
[----:B------:R4:W-:Y:S04]  /*0840*/  STS [UR59+0x34], R2 ;  /* 0x00003402ff007988 */ /* 0x0009e8000800083b */
[----:B------:R4:W-:Y:S02]  /*0850*/  @!P2 STS [UR59+0x38], R4 ;  /* 0x00003804ff00a988 */ /* 0x0009e4000800083b */
.L_x_17:
[----:B------:R-:W-:Y:S05]  /*0860*/  BSYNC B1 ;  /* 0x0000000000017941 */ /* 0x000fea0003800000 */
.L_x_16:
[----:B------:R-:W-:Y:S04]  /*0870*/  BSSY B1, `(.L_x_18) ;  /* 0x0000004000017945 */ /* 0x000fe80003800000 */
[----:B------:R-:W-:Y:S05]  /*0880*/  @P2 BRA `(.L_x_19) ;  /* 0x0000000000082947 */ /* 0x000fea0003800000 */
[----:B------:R1:W-:Y:S04]  /*0890*/  STS [UR59+0x24], R8 ;  /* 0x00002408ff007988 */ /* 0x0003e8000800083b */
[----:B------:R1:W-:Y:S02]  /*08a0*/  STS [UR59+0x20], R7 ;  /* 0x00002007ff007988 */ /* 0x0003e4000800083b */
.L_x_19:
[----:B------:R-:W-:Y:S05]  /*08b0*/  BSYNC B1 ;  /* 0x0000000000017941 */ /* 0x000fea0003800000 */
.L_x_18:
[----:B------:R-:W-:Y:S04]  /*08c0*/  BSSY B1, `(.L_x_20) ;  /* 0x000000e000017945 */ /* 0x000fe80003800000 */
[----:B------:R-:W-:Y:S05]  /*08d0*/  @P2 BRA `(.L_x_21) ;  /* 0x0000000000302947 */ /* 0x000fea0003800000 */
[----:B----4-:R-:W4:Y:S01]  /*08e0*/  LDS R4, [UR59+0x34] ;  /* 0x0000343bff047984 */ /* 0x010f220008000800 */
[----:B--2---:R-:W2:Y:S03]  /*08f0*/  LDC.64 R10, c[0x0][0x240] ;  /* 0x00009000ff0a7b82 */ /* 0x004ea60000000a00 */
[----:B-1-3--:R-:W1:Y:S01]  /*0900*/  LDS R2, [UR59+0x1c] ;  /* 0x00001c3bff027984 */ /* 0x00ae620008000800 */
[C---:B--2---:R-:W-:Y:S01]  /*0910*/  SHF.L.U64.HI R8, R10.reuse, 0x1, R11 ;  /* 0x000000010a087819 */ /* 0x044fe2000001020b */
[----:B------:R-:W-:-:S03]  /*0920*/  IMAD.SHL.U32 R5, R10, 0x2, RZ ;  /* 0x000000020a057824 */ /* 0x000fc600078e00ff */
[--C-:B------:R-:W-:Y:S02]  /*0930*/  SHF.R.U32.HI R9, RZ, 0x4, R8.reuse ;  /* 0x00000004ff097819 */ /* 0x100fe40000011608 */
[----:B------:R-:W-:-:S05]  /*0940*/  SHF.R.U64 R5, R5, 0x4, R8 ;  /* 0x0000000405057819 */ /* 0x000fca0000001208 */
[----:B------:R2:W-:Y:S01]  /*0950*/  STS [UR59+0xc], R5 ;  /* 0x00000c05ff007988 */ /* 0x0005e2000800083b */
[----:B----4-:R-:W-:Y:S02]  /*0960*/  LOP3.LUT R4, R4, 0x7, RZ, 0xb8, !PT ;  /* 0x0000000704047812 */ /* 0x010fe400078eb8ff */
[----:B-1----:R-:W-:-:S03]  /*0970*/  LOP3.LUT R2, R2, 0xf, R9, 0xb8, !PT ;  /* 0x0000000f02027812 */ /* 0x002fc600078eb809 */
[----:B------:R2:W-:Y:S04]  /*0980*/  STS [UR59+0x34], R4 ;  /* 0x00003404ff007988 */ /* 0x0005e8000800083b */
[----:B------:R2:W-:Y:S02]  /*0990*/  STS [UR59+0x1c], R2 ;  /* 0x00001c02ff007988 */ /* 0x0005e4000800083b */
.L_x_21:
[----:B------:R-:W-:Y:S05]  /*09a0*/  BSYNC B1 ;  /* 0x0000000000017941 */ /* 0x000fea0003800000 */
.L_x_20:
[----:B------:R-:W-:Y:S04]  /*09b0*/  BSSY B2, `(.L_x_22) ;  /* 0x000001a000027945 */ /* 0x000fe80003800000 */
[----:B------:R-:W-:Y:S04]  /*09c0*/  BSSY B1, `(.L_x_23) ;  /* 0x0000015000017945 */ /* 0x000fe80003800000 */
[----:B------:R-:W-:Y:S05]  /*09d0*/  @P2 BRA `(.L_x_24) ;  /* 0x0000000000202947 */ /* 0x000fea0003800000 */
[----:B-1234-:R-:W1:Y:S02]  /*09e0*/  LDS R2, [UR59+0x34] ;  /* 0x0000343bff027984 */ /* 0x01ee640008000800 */
[----:B-1----:R-:W-:-:S05]  /*09f0*/  LOP3.LUT R2, R2, 0x38, RZ, 0xb8, !PT ;  /* 0x0000003802027812 */ /* 0x002fca00078eb8ff */
[----:B------:R1:W-:Y:S01]  /*0a00*/  STS [UR59+0x34], R2 ;  /* 0x00003402ff007988 */ /* 0x0003e2000800083b */
[----:B------:R-:W-:Y:S05]  /*0a10*/  @P2 BRA `(.L_x_25) ;  /* 0x0000000000202947 */ /* 0x000fea0003800000 */
[----:B-1----:R-:W1:Y:S01]  /*0a20*/  LDS R2, [UR59+0x8] ;  /* 0x0000083bff027984 */ /* 0x002e620008000800 */
[----:B------:R-:W-:-:S05]  /*0a30*/  IMAD.MOV.U32 R5, RZ, RZ, 0x780 ;  /* 0x00000780ff057424 */ /* 0x000fca00078e00ff */
[----:B-1----:R-:W-:-:S05]  /*0a40*/  LOP3.LUT R2, R2, 0x500, R5, 0xd8, !PT ;  /* 0x0000050002027812 */ /* 0x002fca00078ed805 */
[----:B------:R1:W-:Y:S02]  /*0a50*/  STS [UR59+0x8], R2 ;  /* 0x00000802ff007988 */ /* 0x0003e4000800083b */
.L_x_24:
[----:B------:R-:W-:Y:S05]  /*0a60*/  @P2 BRA `(.L_x_26) ;  /* 0x0000000000282947 */ /* 0x000fea0003800000 */
[----:B-1234-:R-:W1:Y:S02]  /*0a70*/  LDS R2, [UR59+0x8] ;  /* 0x0000083bff027984 */ /* 0x01ee640008000800 */
[----:B-1----:R-:W-:-:S05]  /*0a80*/  LOP3.LUT R2, R2, 0x1800, RZ, 0xb8, !PT ;  /* 0x0000180002027812 */ /* 0x002fca00078eb8ff */
[----:B------:R2:W-:Y:S02]  /*0a90*/  STS [UR59+0x8], R2 ;  /* 0x00000802ff007988 */ /* 0x0005e4000800083b */
.L_x_25:
[----:B------:R-:W-:Y:S05]  /*0aa0*/  @P2 BREAK B1 ;  /* 0x0000000000012942 */ /* 0x000fea0003800000 */
[----:B------:R-:W-:Y:S05]  /*0ab0*/  @P2 BRA `(.L_x_27) ;  /* 0x0000000000242947 */ /* 0x000fea0003800000 */
[----:B-12---:R-:W1:Y:S01]  /*0ac0*/  LDS R2, [UR59+0x8] ;  /* 0x0000083bff027984 */ /* 0x006e620008000800 */
[----:B------:R-:W-:-:S05]  /*0ad0*/  IMAD.MOV.U32 R5, RZ, RZ, 0x6000 ;  /* 0x00006000ff057424 */ /* 0x000fca00078e00ff */
[----:B-1----:R-:W-:-:S04]  /*0ae0*/  LOP3.LUT R2, R2, 0x6000, R5, 0xd8, !PT ;  /* 0x0000600002027812 */ /* 0x002fc800078ed805 */
[----:B------:R-:W-:-:S05]  /*0af0*/  LOP3.LUT R2, R2, 0x400000, RZ, 0xb8, !PT ;  /* 0x0040000002027812 */ /* 0x000fca00078eb8ff */
[----:B------:R1:W-:Y:S02]  /*0b00*/  STS [UR59+0x8], R2 ;  /* 0x00000802ff007988 */ /* 0x0003e4000800083b */
.L_x_26:
[----:B------:R-:W-:Y:S05]  /*0b10*/  BSYNC B1 ;  /* 0x0000000000017941 */ /* 0x000fea0003800000 */
.L_x_23:
[----:B-1234-:R-:W1:Y:S02]  /*0b20*/  @!P2 LDS R2, [UR59+0x8] ;  /* 0x0000083bff02a984 */ /* 0x01ee640008000800 */
[----:B-1----:R-:W-:-:S05]  /*0b30*/  @!P2 LOP3.LUT R2, R2, 0x8000, RZ, 0xb8, !PT ;  /* 0x000080000202a812 */ /* 0x002fca00078eb8ff */
[----:B------:R3:W-:Y:S02]  /*0b40*/  @!P2 STS [UR59+0x8], R2 ;  /* 0x00000802ff00a988 */ /* 0x0007e4000800083b */
.L_x_27:
[----:B------:R-:W-:Y:S05]  /*0b50*/  BSYNC B2 ;  /* 0x0000000000027941 */ /* 0x000fea0003800000 */
.L_x_22:
[----:B------:R-:W-:Y:S05]  /*0b60*/  WARPSYNC.ALL ;  /* 0x0000000000007948 */ /* 0x000fea0003800000 */
[----:B------:R-:W-:-:S04]  /*0b70*/  UIADD3 UR7, UR8, 0x80, URZ ;  /* 0x0000008008077890 */ /* 0x000fc8000fffe03f */
[----:B------:R-:W-:-:S04]  /*0b80*/  UIADD3 UR6, UP0, UR7, UR52, URZ ;  /* 0x0000003407067290 */ /* 0x000fc8000ff1e03f */
[----:B------:R-:W-:Y:S01]  /*0b90*/  ULEA.HI.X.SX32 UR7, UR7, UR53, 0x1, UP0 ;  /* 0x0000003507077291 */ /* 0x000fe200080f0e3f */
[----:B------:R-:W-:Y:S11]  /*0ba0*/  @P0 BRA `(.L_x_28) ;  /* 0x0000000000280947 */ /* 0x000ff60003800000 */
        /* <DEDUP_REMOVED lines=10> */
.L_x_28:
[----:B------:R-:W-:Y:S05]  /*0c50*/  @P0 BRA `(.L_x_29) ;  /* 0x00000000000c0947 */ /* 0x000fea0003800000 */
[----:B------:R0:W-:Y:S01]  /*0c60*/  UTMACMDFLUSH ;  /* 0x00000000000079b7 */ /* 0x0001e20000000000 */
[----:B------:R-:W-:Y:S05]  /*0c70*/  @P0 BRA `(.L_x_29) ;  /* 0x0000000000040947 */ /* 0x000fea0003800000 */
[----:B------:R-:W-:-:S04]  /*0c80*/  DEPBAR.LE SB0, 0x0 ;  /* 0x000080000000791a */ /* 0x000fc80000000000 */
.L_x_29:
        /* <DEDUP_REMOVED lines=8> */
[----:B----4-:R-:W2:Y:S01]  /*0d10*/  LDC.64 R8, c[0x0][0x220] ;  /* 0x00008800ff087b82 */ /* 0x010ea20000000a00 */
[----:B------:R-:W-:Y:S02]  /*0d20*/  IMAD.MOV.U32 R5, RZ, RZ, 0x70 ;  /* 0x00000070ff057424 */ /* 0x000fe400078e00ff */
[----:B--2---:R2:W-:Y:S03]  /*0d30*/  STS.64 [UR59], R8 ;  /* 0x00000008ff007988 */ /* 0x0045e60008000a3b */
[----:B-1----:R-:W-:-:S05]  /*0d40*/  LOP3.LUT R2, R2, 0x10, R5, 0xd8, !PT ;  /* 0x0000001002027812 */ /* 0x002fca00078ed805 */
[----:B------:R2:W-:Y:S02]  /*0d50*/  STS [UR59+0x8], R2 ;  /* 0x00000802ff007988 */ /* 0x0005e4000800083b */
.L_x_31:
[----:B----4-:R-:W-:Y:S05]  /*0d60*/  BSYNC B2 ;  /* 0x0000000000027941 */ /* 0x010fea0003800000 */
.L_x_30:
[----:B------:R-:W-:Y:S04]  /*0d70*/  BSSY B3, `(.L_x_32) ;  /* 0x0000011000037945 */ /* 0x000fe80003800000 */
[----:B------:R-:W-:Y:S04]  /*0d80*/  BSSY B2, `(.L_x_33) ;  /* 0x000000e000027945 */ /* 0x000fe80003800000 */
[----:B------:R-:W-:Y:S05]  /*0d90*/  @P2 BRA `(.L_x_34) ;  /* 0x0000000000242947 */ /* 0x000fea0003800000 */
[----:B-123--:R-:W1:Y:S01]  /*0da0*/  LDS R2, [UR59+0x34] ;  /* 0x0000343bff027984 */ /* 0x00ee620008000800 */
[----:B------:R-:W-:-:S05]  /*0db0*/  IMAD.MOV.U32 R5, RZ, RZ, 0x3f000000 ;  /* 0x3f000000ff057424 */ /* 0x000fca00078e00ff */
[----:B-1----:R-:W-:-:S05]  /*0dc0*/  LOP3.LUT R2, R2, 0xff000000, R5, 0xb8, !PT ;  /* 0xff00000002027812 */ /* 0x002fca00078eb805 */
[----:B------:R1:W-:Y:S01]  /*0dd0*/  STS [UR59+0x34], R2 ;  /* 0x00003402ff007988 */ /* 0x0003e2000800083b */
[----:B------:R-:W-:Y:S05]  /*0de0*/  @P2 BRA `(.L_x_35) ;  /* 0x00000000001c2947 */ /* 0x000fea0003800000 */
[----:B-1----:R-:W1:Y:S01]  /*0df0*/  LDS R2, [UR59+0x38] ;  /* 0x0000383bff027984 */ /* 0x002e620008000800 */
[----:B------:R-:W-:-:S05]  /*0e00*/  IMAD.MOV.U32 R5, RZ, RZ, 0xff ;  /* 0x000000ffff057424 */ /* 0x000fca00078e00ff */
[----:B-1----:R-:W-:-:S05]  /*0e10*/  LOP3.LUT R2, R2, 0xff, R5, 0xb8, !PT ;  /* 0x000000ff02027812 */ /* 0x002fca00078eb805 */
[----:B------:R4:W-:Y:S02]  /*0e20*/  STS [UR59+0x38], R2 ;  /* 0x00003802ff007988 */ /* 0x0009e4000800083b */
.L_x_34:
[----:B------:R-:W-:Y:S05]  /*0e30*/  @P2 BREAK B2 ;  /* 0x0000000000022942 */ /* 0x000fea0003800000 */
[----:B------:R-:W-:Y:S05]  /*0e40*/  @P2 BRA `(.L_x_36) ;  /* 0x00000000000c2947 */ /* 0x000fea0003800000 */
[----:B------:R1:W-:Y:S02]  /*0e50*/  STS [UR59+0x20], R7 ;  /* 0x00002007ff007988 */ /* 0x0003e4000800083b */
.L_x_35:
[----:B------:R-:W-:Y:S05]  /*0e60*/  BSYNC B2 ;  /* 0x0000000000027941 */ /* 0x000fea0003800000 */
.L_x_33:
[----:B------:R1:W-:Y:S02]  /*0e70*/  @!P2 STS [UR59+0x24], R6 ;  /* 0x00002406ff00a988 */ /* 0x0003e4000800083b */
.L_x_36:
[----:B------:R-:W-:Y:S05]  /*0e80*/  BSYNC B3 ;  /* 0x0000000000037941 */ /* 0x000fea0003800000 */
.L_x_32:
[----:B------:R-:W-:Y:S05]  /*0e90*/  WARPSYNC.ALL ;  /* 0x0000000000007948 */ /* 0x000fea0003800000 */
[----:B------:R-:W-:Y:S04]  /*0ea0*/  BSSY B3, `(.L_x_37) ;  /* 0x000000e000037945 */ /* 0x000fe80003800000 */
[----:B------:R-:W-:Y:S05]  /*0eb0*/  @P2 BRA `(.L_x_38) ;  /* 0x0000000000302947 */ /* 0x000fea0003800000 */
[----:B------:R-:W5:Y:S01]  /*0ec0*/  LDS R4, [UR59+0x34] ;  /* 0x0000343bff047984 */ /* 0x000f620008000800 */
[----:B--2---:R-:W2:Y:S03]  /*0ed0*/  LDC.64 R8, c[0x0][0x248] ;  /* 0x00009200ff087b82 */ /* 0x004ea60000000a00 */
[----:B-1-34-:R-:W1:Y:S01]  /*0ee0*/  LDS R2, [UR59+0x1c] ;  /* 0x00001c3bff027984 */ /* 0x01ae620008000800 */
[C---:B--2---:R-:W-:Y:S01]  /*0ef0*/  SHF.L.U64.HI R6, R8.reuse, 0x1, R9 ;  /* 0x0000000108067819 */ /* 0x044fe20000010209 */
[----:B------:R-:W-:-:S03]  /*0f00*/  IMAD.SHL.U32 R5, R8, 0x2, RZ ;  /* 0x0000000208057824 */ /* 0x000fc600078e00ff */
[--C-:B------:R-:W-:Y:S02]  /*0f10*/  SHF.R.U32.HI R7, RZ, 0x4, R6.reuse ;  /* 0x00000004ff077819 */ /* 0x100fe40000011606 */
[----:B------:R-:W-:-:S05]  /*0f20*/  SHF.R.U64 R5, R5, 0x4, R6 ;  /* 0x0000000405057819 */ /* 0x000fca0000001206 */
[----:B------:R2:W-:Y:S01]  /*0f30*/  STS [UR59+0xc], R5 ;  /* 0x00000c05ff007988 */ /* 0x0005e2000800083b */
[----:B-----5:R-:W-:Y:S02]  /*0f40*/  LOP3.LUT R4, R4, 0x7, RZ, 0xb8, !PT ;  /* 0x0000000704047812 */ /* 0x020fe400078eb8ff */
[----:B-1----:R-:W-:-:S03]  /*0f50*/  LOP3.LUT R2, R2, 0xf, R7, 0xb8, !PT ;  /* 0x0000000f02027812 */ /* 0x002fc600078eb807 */
[----:B------:R2:W-:Y:S04]  /*0f60*/  STS [UR59+0x34], R4 ;  /* 0x00003404ff007988 */ /* 0x0005e8000800083b */
[----:B------:R2:W-:Y:S02]  /*0f70*/  STS [UR59+0x1c], R2 ;  /* 0x00001c02ff007988 */ /* 0x0005e4000800083b */
.L_x_38:
[----:B------:R-:W-:Y:S05]  /*0f80*/  BSYNC B3 ;  /* 0x0000000000037941 */ /* 0x000fea0003800000 */
.L_x_37:
        /* <DEDUP_REMOVED lines=11> */
.L_x_41:
[----:B------:R-:W-:Y:S05]  /*1040*/  @P2 BRA `(.L_x_43) ;  /* 0x0000000000282947 */ /* 0x000fea0003800000 */
[----:B-1234-:R-:W1:Y:S02]  /*1050*/  LDS R2, [UR59+0x8] ;  /* 0x0000083bff027984 */ /* 0x01ee640008000800 */
[----:B-1----:R-:W-:-:S05]  /*1060*/  LOP3.LUT R2, R2, 0x1800, RZ, 0xb8, !PT ;  /* 0x0000180002027812 */ /* 0x002fca00078eb8ff */
[----:B------:R2:W-:Y:S02]  /*1070*/  STS [UR59+0x8], R2 ;  /* 0x00000802ff007988 */ /* 0x0005e4000800083b */
.L_x_42:
[----:B------:R-:W-:Y:S05]  /*1080*/  @P2 BREAK B4 ;  /* 0x0000000000042942 */ /* 0x000fea0003800000 */
[----:B------:R-:W-:Y:S05]  /*1090*/  @P2 BRA `(.L_x_44) ;  /* 0x0000000000242947 */ /* 0x000fea0003800000 */
[----:B-12---:R-:W1:Y:S01]  /*10a0*/  LDS R2, [UR59+0x8] ;  /* 0x0000083bff027984 */ /* 0x006e620008000800 */
[----:B------:R-:W-:-:S05]  /*10b0*/  IMAD.MOV.U32 R5, RZ, RZ, 0x6000 ;  /* 0x00006000ff057424 */ /* 0x000fca00078e00ff */
[----:B-1----:R-:W-:-:S04]  /*10c0*/  LOP3.LUT R2, R2, 0x6000, R5, 0xd8, !PT ;  /* 0x0000600002027812 */ /* 0x002fc800078ed805 */
[----:B------:R-:W-:-:S05]  /*10d0*/  LOP3.LUT R2, R2, 0x400000, RZ, 0xb8, !PT ;  /* 0x0040000002027812 */ /* 0x000fca00078eb8ff */
[----:B------:R1:W-:Y:S02]  /*10e0*/  STS [UR59+0x8], R2 ;  /* 0x00000802ff007988 */ /* 0x0003e4000800083b */
.L_x_43:
[----:B------:R-:W-:Y:S05]  /*10f0*/  BSYNC B4 ;  /* 0x0000000000047941 */ /* 0x000fea0003800000 */
.L_x_40:
[----:B-1234-:R-:W1:Y:S02]  /*1100*/  @!P2 LDS R2, [UR59+0x8] ;  /* 0x0000083bff02a984 */ /* 0x01ee640008000800 */
[----:B-1----:R-:W-:-:S05]  /*1110*/  @!P2 LOP3.LUT R2, R2, 0x8000, RZ, 0xb8, !PT ;  /* 0x000080000202a812 */ /* 0x002fca00078eb8ff */
[----:B------:R3:W-:Y:S02]  /*1120*/  @!P2 STS [UR59+0x8], R2 ;  /* 0x00000802ff00a988 */ /* 0x0007e4000800083b */
.L_x_44:
[----:B------:R-:W-:Y:S05]  /*1130*/  BSYNC B3 ;  /* 0x0000000000037941 */ /* 0x000fea0003800000 */
.L_x_39:
[----:B------:R-:W-:Y:S05]  /*1140*/  WARPSYNC.ALL ;  /* 0x0000000000007948 */ /* 0x000fea0003800000 */
[----:B------:R4:W-:Y:S01]  /*1150*/  STL [R1], RZ ;  /* 0x000000ff01007387 */ /* 0x0009e20000100800 */
[----:B------:R-:W-:Y:S01]  /*1160*/  UIADD3 UR8, UR8, 0x100, URZ ;  /* 0x0000010008087890 */ /* 0x000fe2000fffe03f */
[----:B------:R-:W-:Y:S02]  /*1170*/  ISETP.GE.AND P1, PT, R13, 0x1, PT ;  /* 0x000000010d00780c */ /* 0x000fe40003f26270 */
[----:B------:R-:W-:Y:S01]  /*1180*/  SHF.R.U32.HI R6, RZ, 0x5, R20 ;  /* 0x00000005ff067819 */ /* 0x000fe20000011614 */
[----:B------:R-:W-:-:S04]  /*1190*/  UIADD3 UR52, UP0, UR8, UR52, URZ ;  /* 0x0000003408347290 */ /* 0x000fc8000ff1e03f */
[----:B------:R-:W-:Y:S01]  /*11a0*/  ULEA.HI.X.SX32 UR53, UR8, UR53, 0x1, UP0 ;  /* 0x0000003508357291 */ /* 0x000fe200080f0e3f */
[----:B----4-:R-:W-:Y:S11]  /*11b0*/  @P0 BRA `(.L_x_45) ;  /* 0x0000000000280947 */ /* 0x010ff60003800000 */
        /* <DEDUP_REMOVED lines=10> */
.L_x_45:
[----:B------:R-:W-:Y:S05]  /*1260*/  @P0 BRA `(.L_x_46) ;  /* 0x00000000000c0947 */ /* 0x000fea0003800000 */
[----:B------:R0:W-:Y:S01]  /*1270*/  UTMACMDFLUSH ;  /* 0x00000000000079b7 */ /* 0x0001e20000000000 */
[----:B------:R-:W-:Y:S05]  /*1280*/  @P0 BRA `(.L_x_46) ;  /* 0x0000000000040947 */ /* 0x000fea0003800000 */
[----:B------:R-:W-:-:S04]  /*1290*/  DEPBAR.LE SB0, 0x0 ;  /* 0x000080000000791a */ /* 0x000fc80000000000 */
.L_x_46:
[----:B------:R-:W-:Y:S05]  /*12a0*/  WARPSYNC.ALL ;  /* 0x0000000000007948 */ /* 0x000fea0003800000 */
[----:B-----5:R-:W-:Y:S01]  /*12b0*/  BAR.SYNC.DEFER_BLOCKING 0x0 ;  /* 0x0000000000007b1d */ /* 0x020fe20000010000 */
[----:B------:R-:W-:Y:S01]  /*12c0*/  R2UR UR57, R6 ;  /* 0x00000000063972ca */ /* 0x000fe200000e0000 */
[----:B------:R-:W-:Y:S01]  /*12d0*/  USHF.L.U32 UR58, UR54, 0x7, URZ ;  /* 0x00000007363a7899 */ /* 0x000fe2000800063f */
[----:B------:R-:W-:Y:S01]  /*12e0*/  CS2R R152, SRZ ;  /* 0x0000000000987805 */ /* 0x000fe2000001ff00 */
[----:B------:R-:W-:Y:S01]  /*12f0*/  USHF.L.U32 UR11, UR55, 0x8, URZ ;  /* 0x00000008370b7899 */ /* 0x000fe2000800063f */
[----:B------:R-:W-:Y:S01]  /*1300*/  CS2R R154, SRZ ;  /* 0x00000000009a7805 */ /* 0x000fe2000001ff00 */
[----:B------:R-:W-:Y:S01]  /*1310*/  VOTEU.ALL UP1, P2 ;  /* 0x00000000003f7886 */ /* 0x000fe20001020000 */
[----:B------:R-:W-:Y:S01]  /*1320*/  UMOV UR8, 0x1 ;  /* 0x0000000100087882 */ /* 0x000fe20000000000 */
[----:B------:R-:W-:Y:S01]  /*1330*/  VOTEU.ALL UP0, P2 ;  /* 0x00000000003f7886 */ /* 0x000fe20001000000 */
[----:B------:R1:W-:Y:S01]  /*1340*/  STL [R1+0x4], RZ ;  /* 0x000004ff01007387 */ /* 0x0003e20000100800 */
[----:B------:R-:W-:Y:S01]  /*1350*/  VOTEU.ALL UP2, P2 ;  /* 0x00000000003f7886 */ /* 0x000fe20001040000 */
[----:B------:R-:W-:-:S04]  /*1360*/  @!UP1 UIADD3 UR12, -UR8, 0x100000, URZ ;  /* 0x00100000080c9890 */ /* 0x000fc8000fffe13f */
[----:B------:R-:W-:Y:S02]  /*1370*/  @!UP1 USHF.L.U32 UR13, UR12, 0xb, URZ ;  /* 0x0000000b0c0d9899 */ /* 0x000fe4000800063f */
[----:B------:R-:W-:Y:S01]  /*1380*/  @!UP1 USHF.L.U32 UR12, UR12, 0x1, URZ ;  /* 0x000000010c0c9899 */ /* 0x000fe2000800063f */
[----:B------:R-:W-:Y:S01]  /*1390*/  CS2R R156, SRZ ;  /* 0x00000000009c7805 */ /* 0x000fe2000001ff00 */
[----:B------:R1:W-:Y:S01]  /*13a0*/  STL [R1+0x8], RZ ;  /* 0x000008ff01007387 */ /* 0x0003e20000100800 */
[----:B------:R-:W-:-:S04]  /*13b0*/  @!UP1 UIADD3 UR14, -UR8, 0x100000, URZ ;  /* 0x00100000080e9890 */ /* 0x000fc8000fffe13f */
[----:B------:R-:W-:Y:S02]  /*13c0*/  @!UP1 USHF.L.U32 UR15, UR14, 0xb, URZ ;  /* 0x0000000b0e0f9899 */ /* 0x000fe4000800063f */
[----:B------:R-:W-:Y:S01]  /*13d0*/  @!UP1 USHF.L.U32 UR14, UR14, 0x1, URZ ;  /* 0x000000010e0e9899 */ /* 0x000fe2000800063f */
[----:B------:R-:W-:Y:S01]  /*13e0*/  CS2R R158, SRZ ;  /* 0x00000000009e7805 */ /* 0x000fe2000001ff00 */
[----:B------:R-:W-:-:S04]  /*13f0*/  @!UP1 UIADD3 UR16, -UR8, 0x100000, URZ ;  /* 0x0010000008109890 */ /* 0x000fc8000fffe13f */
[----:B------:R-:W-:Y:S02]  /*1400*/  @!UP1 USHF.L.U32 UR17, UR16, 0xb, URZ ;  /* 0x0000000b10119899 */ /* 0x000fe4000800063f */
[----:B------:R-:W-:Y:S01]  /*1410*/  @!UP1 USHF.L.U32 UR16, UR16, 0x1, URZ ;  /* 0x0000000110109899 */ /* 0x000fe2000800063f */
[----:B------:R1:W-:Y:S01]  /*1420*/  STL [R1+0xc], RZ ;  /* 0x00000cff01007387 */ /* 0x0003e20000100800 */
[----:B------:R-:W-:-:S04]  /*1430*/  @!UP1 UIADD3 UR8, -UR8, 0x100000, URZ ;  /* 0x0010000008089890 */ /* 0x000fc8000fffe13f */
[----:B------:R-:W-:Y:S02]  /*1440*/  @!UP1 USHF.L.U32 UR9, UR8, 0xb, URZ ;  /* 0x0000000b08099899 */ /* 0x000fe4000800063f */
[----:B------:R-:W-:Y:S01]  /*1450*/  @!UP1 USHF.L.U32 UR8, UR8, 0x1, URZ ;  /* 0x0000000108089899 */ /* 0x000fe2000800063f */
[----:B------:R-:W-:Y:S01]  /*1460*/  CS2R R160, SRZ ;  /* 0x0000000000a07805 */ /* 0x000fe2000001ff00 */
[----:B------:R-:W-:Y:S01]  /*1470*/  VOTEU.ALL UP1, P2 ;  /* 0x00000000003f7886 */ /* 0x000fe20001020000 */
[----:B------:R1:W-:Y:S01]  /*1480*/  STL [R1+0x10], RZ ;  /* 0x000010ff01007387 */ /* 0x0003e20000100800 */
[----:B------:R-:W-:Y:S01]  /*1490*/  VOTEU.ALL UP3, P2 ;  /* 0x00000000003f7886 */ /* 0x000fe20001060000 */
[----:B------:R-:W-:Y:S02]  /*14a0*/  CS2R R162, SRZ ;  /* 0x0000000000a27805 */ /* 0x000fe4000001ff00 */
[----:B------:R-:W2:Y:S02]  /*14b0*/  FENCE.VIEW.ASYNC.S ;  /* 0x00000000000073c6 */ /* 0x000ea40000000000 */
[----:B--2---:R1:W2:Y:S02]  /*14c0*/  @!UP0 SYNCS.EXCH.64 URZ, [UR59+0x60000], UR12 ;  /* 0x0600000c3b3f85b2 */ /* 0x0042a40008000100 */
[----:B------:R1:W-:Y:S01]  /*14d0*/  STL [R1+0x14], RZ ;  /* 0x000014ff01007387 */ /* 0x0003e20000100800 */
[----:B------:R-:W-:-:S02]  /*14e0*/  CS2R R164, SRZ ;  /* 0x0000000000a47805 */ /* 0x000fc4000001ff00 */
[----:B------:R-:W-:Y:S02]  /*14f0*/  CS2R R166, SRZ ;  /* 0x0000000000a67805 */ /* 0x000fe4000001ff00 */
[----:B------:R-:W-:Y:S01]  /*1500*/  CS2R R168, SRZ ;  /* 0x0000000000a87805 */ /* 0x000fe2000001ff00 */
[----:B------:R1:W-:Y:S01]  /*1510*/  STL [R1+0x18], RZ ;  /* 0x000018ff01007387 */ /* 0x0003e20000100800 */
[----:B------:R-:W-:Y:S02]  /*1520*/  CS2R R170, SRZ ;  /* 0x0000000000aa7805 */ /* 0x000fe4000001ff00 */
[----:B------:R-:W-:Y:S02]  /*1530*/  CS2R R172, SRZ ;  /* 0x0000000000ac7805 */ /* 0x000fe4000001ff00 */
[----:B------:R-:W-:Y:S01]  /*1540*/  CS2R R174, SRZ ;  /* 0x0000000000ae7805 */ /* 0x000fe2000001ff00 */
[----:B--2---:R-:W-:Y:S01]  /*1550*/  BAR.SYNC.DEFER_BLOCKING 0x0 ;  /* 0x0000000000007b1d */ /* 0x004fe20000010000 */
[----:B------:R-:W-:-:S02]  /*1560*/  CS2R R176, SRZ ;  /* 0x0000000000b07805 */ /* 0x000fc4000001ff00 */
[----:B------:R-:W-:Y:S02]  /*1570*/  CS2R R178, SRZ ;  /* 0x0000000000b27805 */ /* 0x000fe4000001ff00 */
[----:B------:R-:W-:Y:S02]  /*1580*/  CS2R R180, SRZ ;  /* 0x0000000000b47805 */ /* 0x000fe4000001ff00 */
[----:B------:R-:W-:Y:S02]  /*1590*/  CS2R R182, SRZ ;  /* 0x0000000000b67805 */ /* 0x000fe4000001ff00 */
[----:B------:R-:W-:Y:S02]  /*15a0*/  CS2R R184, SRZ ;  /* 0x0000000000b87805 */ /* 0x000fe4000001ff00 */
[----:B------:R-:W-:Y:S02]  /*15b0*/  CS2R R186, SRZ ;  /* 0x0000000000ba7805 */ /* 0x000fe4000001ff00 */
[----:B------:R-:W-:Y:S01]  /*15c0*/  CS2R R188, SRZ ;  /* 0x0000000000bc7805 */ /* 0x000fe2000001ff00 */
        /* <DEDUP_REMOVED lines=17> */
[----:B------:R1:W2:Y:S01]  /*16e0*/  @!UP1 SYNCS.EXCH.64 URZ, [UR59+0x60008], UR14 ;  /* 0x0600080e3b3f95b2 */ /* 0x0002a20008000100 */
[----:B------:R-:W-:-:S02]  /*16f0*/  CS2R R214, SRZ ;  /* 0x0000000000d67805 */ /* 0x000fc4000001ff00 */
[----:B------:R-:W-:Y:S01]  /*1700*/  CS2R R88, SRZ ;  /* 0x0000000000587805 */ /* 0x000fe2000001ff00 */
[----:B------:R1:W-:Y:S01]  /*1710*/  STL [R1+0x30], RZ ;  /* 0x000030ff01007387 */ /* 0x0003e20000100800 */
[----:B------:R-:W-:Y:S02]  /*1720*/  CS2R R90, SRZ ;  /* 0x00000000005a7805 */ /* 0x000fe4000001ff00 */
[----:B------:R-:W-:Y:S02]  /*1730*/  CS2R R92, SRZ ;  /* 0x00000000005c7805 */ /* 0x000fe4000001ff00 */
[----:B------:R-:W-:Y:S01]  /*1740*/  CS2R R94, SRZ ;  /* 0x00000000005e7805 */ /* 0x000fe2000001ff00 */
[----:B------:R1:W-:Y:S01]  /*1750*/  STL [R1+0x34], RZ ;  /* 0x000034ff01007387 */ /* 0x0003e20000100800 */
[----:B------:R-:W-:Y:S02]  /*1760*/  CS2R R96, SRZ ;  /* 0x0000000000607805 */ /* 0x000fe4000001ff00 */
        /* <DEDUP_REMOVED lines=74> */
[----:B--2---:R-:W-:Y:S01]  /*1c10*/  BAR.SYNC.DEFER_BLOCKING 0x0 ;  /* 0x0000000000007b1d */ /* 0x004fe20000010000 */
[----:B------:R-:W-:Y:S02]  /*1c20*/  CS2R R82, SRZ ;  /* 0x0000000000527805 */ /* 0x000fe4000001ff00 */
[----:B------:R-:W-:Y:S02]  /*1c30*/  CS2R R84, SRZ ;  /* 0x0000000000547805 */ /* 0x000fe4000001ff00 */
[----:B------:R-:W-:Y:S01]  /*1c40*/  CS2R R86, SRZ ;  /* 0x0000000000567805 */ /* 0x000fe2000001ff00 */
[----:B------:R1:W-:Y:S04]  /*1c50*/  STL [R1+0x80], RZ ;  /* 0x000080ff01007387 */ /* 0x0003e80000100800 */
[----:B------:R1:W-:Y:S04]  /*1c60*/  STL [R1+0x84], RZ ;  /* 0x000084ff01007387 */ /* 0x0003e80000100800 */
[----:B------:R1:W-:Y:S04]  /*1c70*/  STL [R1+0x88], RZ ;  /* 0x000088ff01007387 */ /* 0x0003e80000100800 */
[----:B------:R1:W-:Y:S04]  /*1c80*/  STL [R1+0x8c], RZ ;  /* 0x00008cff01007387 */ /* 0x0003e80000100800 */
[----:B------:R1:W-:Y:S01]  /*1c90*/  STL [R1+0x90], RZ ;  /* 0x000090ff01007387 */ /* 0x0003e20000100800 */
[----:B------:R1:W2:Y:S03]  /*1ca0*/  @!UP2 SYNCS.EXCH.64 URZ, [UR59+0x60010], UR16 ;  /* 0x060010103b3fa5b2 */ /* 0x0002a60008000100 */
[----:B------:R1:W-:Y:S04]  /*1cb0*/  STL [R1+0x94], RZ ;  /* 0x000094ff01007387 */ /* 0x0003e80000100800 */
        /* <DEDUP_REMOVED lines=18> */
[----:B------:R1:W-:Y:S01]  /*1de0*/  STL [R1+0xe0], RZ ;  /* 0x0000e0ff01007387 */ /* 0x0003e20000100800 */
[----:B--2---:R-:W-:Y:S06]  /*1df0*/  BAR.SYNC.DEFER_BLOCKING 0x0 ;  /* 0x0000000000007b1d */ /* 0x004fec0000010000 */
[----:B------:R1:W-:Y:S04]  /*1e00*/  STL [R1+0xe4], RZ ;  /* 0x0000e4ff01007387 */ /* 0x0003e80000100800 */
[----:B------:R1:W-:Y:S04]  /*1e10*/  STL [R1+0xe8], RZ ;  /* 0x0000e8ff01007387 */ /* 0x0003e80000100800 */
[----:B------:R1:W-:Y:S04]  /*1e20*/  STL [R1+0xec], RZ ;  /* 0x0000ecff01007387 */ /* 0x0003e80000100800 */
[----:B------:R1:W-:Y:S04]  /*1e30*/  STL [R1+0xf0], RZ ;  /* 0x0000f0ff01007387 */ /* 0x0003e80000100800 */
[----:B------:R1:W-:Y:S01]  /*1e40*/  STL [R1+0xf4], RZ ;  /* 0x0000f4ff01007387 */ /* 0x0003e20000100800 */
[----:B------:R1:W2:Y:S03]  /*1e50*/  @!UP3 SYNCS.EXCH.64 URZ, [UR59+0x60018], UR8 ;  /* 0x060018083b3fb5b2 */ /* 0x0002a60008000100 */
[----:B------:R1:W-:Y:S04]  /*1e60*/  STL [R1+0xf8], RZ ;  /* 0x0000f8ff01007387 */ /* 0x0003e80000100800 */
[----:B------:R1:W-:Y:S01]  /*1e70*/  STL [R1+0xfc], RZ ;  /* 0x0000fcff01007387 */ /* 0x0003e20000100800 */
[----:B------:R-:W-:Y:S05]  /*1e80*/  @!P1 BRA `(.L_x_47) ;  /* 0x0000001c00989947 */ /* 0x000fea0003800000 */
[----:B------:R1:W-:Y:S01]  /*1e90*/  STL [R1], RZ ;  /* 0x000000ff01007387 */ /* 0x0003e20000100800 */
[----:B------:R-:W-:Y:S02]  /*1ea0*/  CS2R R152, SRZ ;  /* 0x0000000000987805 */ /* 0x000fe4000001ff00 */
        /* <DEDUP_REMOVED lines=127> */
[----:B------:R-:W-:Y:S01]  /*26a0*/  UMOV UR56, URZ ;  /* 0x0000003f00387c82 */ /* 0x000fe20008000000 */
[----:B-1----:R-:W-:-:S02]  /*26b0*/  UMOV UR15, URZ ;  /* 0x0000003f000f7c82 */ /* 0x002fc40008000000 */
        /* <DEDUP_REMOVED lines=30> */
[----:B--2---:R1:W-:Y:S02]  /*28a0*/  STL [R1+0xfc], RZ ;  /* 0x0000fcff01007387 */ /* 0x0043e40000100800 */
.L_x_49:
[----:B------:R-:W-:Y:S01]  /*28b0*/  BAR.SYNC.DEFER_BLOCKING 0x0 ;  /* 0x0000000000007b1d */ /* 0x000fe20000010000 */
[----:B------:R-:W-:Y:S01]  /*28c0*/  ULEA UR22, UR56, UR59, 0x3 ;  /* 0x0000003b38167291 */ /* 0x000fe2000f8e183f */
[----:B---3--:R-:W-:Y:S01]  /*28d0*/  @!P2 IMAD.MOV.U32 R2, RZ, RZ, 0x18000 ;  /* 0x00018000ff02a424 */ /* 0x008fe200078e00ff */
[----:B------:R-:W-:Y:S01]  /*28e0*/  ELECT P0, URZ, PT ;  /* 0x00000000003f782f */ /* 0x000fe20003800000 */
[----:B------:R-:W-:-:S03]  /*28f0*/  ULEA UR8, UR56, UR59, 0xf ;  /* 0x0000003b38087291 */ /* 0x000fc6000f8e783f */
[----:B------:R-:W-:Y:S01]  /*2900*/  ISETP.LT.U32.AND P0, PT, R3, 0x40, P0 ;  /* 0x000000400300780c */ /* 0x000fe20000701070 */
[----:B------:R-:W-:Y:S02]  /*2910*/  ULEA UR20, UR56, UR59, 0x10 ;  /* 0x0000003b38147291 */ /* 0x000fe4000f8e803f */
[----:B------:R-:W-:Y:S02]  /*2920*/  ULOP3.LUT UR12, UR57, 0x1, URZ, 0xc0, !UPT ;  /* 0x00000001390c7892 */ /* 0x000fe4000f8ec03f */
[----:B------:R-:W-:Y:S02]  /*2930*/  UIADD3 UR21, UR8, 0x40000, URZ ;  /* 0x0004000008157890 */ /* 0x000fe4000fffe03f */
[----:B------:R-:W-:Y:S02]  /*2940*/  ULEA UR8, UR12, UR20, 0xf ;  /* 0x000000140c087291 */ /* 0x000fe4000f8e783f */
[----:B------:R-:W-:Y:S01]  /*2950*/  ULEA UR10, UR12, UR15, 0x6 ;  /* 0x0000000f0c0a7291 */ /* 0x000fe2000f8e303f */
[----:B------:R-:W-:-:S03]  /*2960*/  ELECT P1, URZ, PT ;  /* 0x00000000003f782f */ /* 0x000fc60003820000 */
[----:B------:R-:W-:Y:S01]  /*2970*/  VOTEU.ANY UP0, P0 ;  /* 0x00000000003f7886 */ /* 0x000fe20000000100 */
[----:B------:R-:W-:Y:S01]  /*2980*/  VOTEU.ANY UP2, P0 ;  /* 0x00000000003f7886 */ /* 0x000fe20000040100 */
[----:B------:R-:W-:Y:S01]  /*2990*/  ISETP.LT.U32.AND P1, PT, R3, 0x40, P1 ;  /* 0x000000400300780c */ /* 0x000fe20000f21070 */
[----:B------:R-:W-:Y:S01]  /*29a0*/  ULEA UR14, UR12, UR58, 0x6 ;  /* 0x0000003a0c0e7291 */ /* 0x000fe2000f8e303f */
[----:B------:R2:W-:Y:S01]  /*29b0*/  @!P2 SYNCS.ARRIVE.TRANS64 RZ, [UR22+0x60000], R2 ;  /* 0x06000002ffffa9a7 */ /* 0x0005e20008000016 */
[----:B------:R3:W-:Y:S06]  /*29c0*/  MEMBAR.ALL.CTA ;  /* 0x0000000000007992 */ /* 0x0007ec0000008000 */
[----:B---3--:R-:W3:Y:S01]  /*29d0*/  FENCE.VIEW.ASYNC.S ;  /* 0x00000000000073c6 */ /* 0x008ee20000000000 */
[----:B------:R-:W-:Y:S01]  /*29e0*/  @UP0 UIADD3 UR9, UR22, 0x60000, URZ ;  /* 0x0006000016090890 */ /* 0x000fe2000fffe03f */
[----:B------:R-:W-:Y:S01]  /*29f0*/  @UP0 UMOV UR16, UR4 ;  /* 0x0000000400100c82 */ /* 0x000fe20008000000 */
[----:B------:R-:W-:Y:S01]  /*2a00*/  @UP0 UMOV UR17, UR5 ;  /* 0x0000000500110c82 */ /* 0x000fe20008000000 */
[----:B------:R-:W-:Y:S01]  /*2a10*/  ULEA UR12, UR12, UR21, 0xe ;  /* 0x000000150c0c7291 */ /* 0x000fe2000f8e703f */
[----:B--2---:R-:W-:Y:S01]  /*2a20*/  SHF.L.U32 R2, R0, 0x1f, RZ ;  /* 0x0000001f00027819 */ /* 0x004fe200000006ff */
[----:B---3--:R-:W-:Y:S01]  /*2a30*/  VOTEU.ANY UP1, P1 ;  /* 0x00000000003f7886 */ /* 0x008fe20000820100 */
[----:B------:R-:W-:-:S04]  /*2a40*/  VOTEU.ANY UP3, P1 ;  /* 0x00000000003f7886 */ /* 0x000fc80000860100 */
[----:B------:R-:W-:Y:S01]  /*2a50*/  @UP1 UIADD3 UR13, UR22, 0x60000, URZ ;  /* 0x00060000160d1890 */ /* 0x000fe2000fffe03f */
[----:B------:R-:W-:Y:S01]  /*2a60*/  @UP1 UMOV UR18, UR6 ;  /* 0x0000000600121c82 */ /* 0x000fe20008000000 */
[----:B------:R-:W-:Y:S01]  /*2a70*/  @UP1 UMOV UR19, UR7 ;  /* 0x0000000700131c82 */ /* 0x000fe20008000000 */
[----:B------:R-:W-:Y:S06]  /*2a80*/  BAR.SYNC.DEFER_BLOCKING 0x0 ;  /* 0x0000000000007b1d */ /* 0x000fec0000010000 */
[----:B------:R2:W-:Y:S02]  /*2a90*/  @UP2 UTMALDG.2D [UR8], [UR16] ;  /* 0x00000008100025b4 */ /* 0x0005e40008008000 */
[----:B------:R-:W-:Y:S06]  /*2aa0*/  BAR.SYNC.DEFER_BLOCKING 0x0 ;  /* 0x0000000000007b1d */ /* 0x000fec0000010000 */
[----:B------:R2:W-:Y:S02]  /*2ab0*/  @UP3 UTMALDG.2D [UR12], [UR18] ;  /* 0x0000000c120035b4 */ /* 0x0005e40008008000 */
[----:B------:R-:W-:Y:S06]  /*2ac0*/  BAR.SYNC.DEFER_BLOCKING 0x0 ;  /* 0x0000000000007b1d */ /* 0x000fec0000010000 */
[----:B------:R-:W3:Y:S02]  /*2ad0*/  SYNCS.PHASECHK.TRANS64.TRYWAIT P0, [UR22+0x60000], R2 ;  /* 0x06000002ff0075a7 */ /* 0x000ee40008000156 */
[----:B--23--:R-:W-:Y:S05]  /*2ae0*/  @!P0 BRA `(.L_x_48) ;  /* 0x0000002000c88947 */ /* 0x00cfea0003800000 */
.L_x_50:
[----:B------:R-:W-:Y:S01]  /*2af0*/  STL.64 [R1+0x1f8], R86 ;  /* 0x0001f85601007387 */ /* 0x000fe20000100a00 */
[----:B------:R-:W-:Y:S01]  /*2b00*/  USHF.R.U32.HI UR8, URZ, 0x4, UR21 ;  /* 0x000000043f087899 */ /* 0x000fe20008011615 */
[----:B------:R-:W2:Y:S02]  /*2b10*/  LDC R2, c[0x0][0x230] ;  /* 0x00008c00ff027b82 */ /* 0x000ea40000000800 */
[----:B------:R-:W-:Y:S04]  /*2b20*/  STL.64 [R1+0x1f0], R84 ;  /* 0x0001f05401007387 */ /* 0x000fe80000100a00 */
        /* <DEDUP_REMOVED lines=29> */
[----:B------:R3:W-:Y:S04]  /*2d00*/  STL.64 [R1+0x100], R24 ;  /* 0x0001001801007387 */ /* 0x0007e80000100a00 */
[----:B---3--:R-:W3:Y:S04]  /*2d10*/  LDL.LU.64 R24, [R1] ;  /* 0x0000000001187983 */ /* 0x008ee80000300a00 */
[----:B------:R-:W3:Y:S04]  /*2d20*/  LDL.LU.64 R26, [R1+0x8] ;  /* 0x00000800011a7983 */ /* 0x000ee80000300a00 */
        /* <DEDUP_REMOVED lines=29> */
[----:B------:R-:W3:Y:S01]  /*2f00*/  LDL.LU.64 R86, [R1+0xf8] ;  /* 0x0000f80001567983 */ /* 0x000ee20000300a00 */
[----:B------:R-:W-:-:S02]  /*2f10*/  USHF.R.U32.HI UR40, URZ, 0x4, UR20 ;  /* 0x000000043f287899 */ /* 0x000fc40008011614 */
[----:B------:R-:W-:Y:S02]  /*2f20*/  USGXT.U32 UR8, UR8, 0xe ;  /* 0x0000000e0808789a */ /* 0x000fe40008000000 */
[----:B------:R-:W-:Y:S02]  /*2f30*/  USGXT.U32 UR40, UR40, 0xe ;  /* 0x0000000e2828789a */ /* 0x000fe40008000000 */
[----:B------:R-:W-:Y:S01]  /*2f40*/  ULOP3.LUT UR42, UR8, 0x4000000, URZ, 0xfc, !UPT ;  /* 0x04000000082a7892 */ /* 0x000fe2000f8efc3f */
[----:B------:R-:W-:Y:S01]  /*2f50*/  UMOV UR41, 0x40000040 ;  /* 0x4000004000297882 */ /* 0x000fe20000000000 */
[----:B------:R-:W-:Y:S01]  /*2f60*/  UMOV UR43, 0x40000040 ;  /* 0x40000040002b7882 */ /* 0x000fe20000000000 */
[----:B------:R-:W-:Y:S02]  /*2f70*/  UIADD3 UR44, UP0, UR40, 0x2, URZ ;  /* 0x00000002282c7890 */ /* 0x000fe4000ff1e03f */
[----:B------:R-:W-:Y:S01]  /*2f80*/  UIADD3 UR46, UP1, UR8, 0x4000080, URZ ;  /* 0x04000080082e7890 */ /* 0x000fe2000ff3e03f */
[----:B------:R-:W-:-:S02]  /*2f90*/  UMOV UR9, URZ ;  /* 0x0000003f00097c82 */ /* 0x000fc40008000000 */
[----:B------:R-:W-:Y:S01]  /*2fa0*/  UMOV UR8, URZ ;  /* 0x0000003f00087c82 */ /* 0x000fe20008000000 */
[----:B------:R-:W-:Y:S02]  /*2fb0*/  UIADD3.X UR47, UR9, 0x40000040, URZ, UP1, !UPT ;  /* 0x40000040092f7890 */ /* 0x000fe40008ffe43f */
[----:B------:R-:W-:Y:S02]  /*2fc0*/  UIADD3.X UR45, UR8, 0x40000040, URZ, UP0, !UPT ;  /* 0x40000040082d7890 */ /* 0x000fe400087fe43f */
[----:B------:R-:W-:Y:S02]  /*2fd0*/  UIADD3.64 UR38, UR46, 0x80, URZ ;  /* 0x000000802e267897 */ /* 0x000fe4000fffe03f */
[----:B------:R-:W-:Y:S02]  /*2fe0*/  UIADD3.64 UR36, UR44, 0x2, URZ ;  /* 0x000000022c247897 */ /* 0x000fe4000fffe03f */
[----:B------:R-:W-:Y:S02]  /*2ff0*/  UIADD3.64 UR32, UR44, 0x4, URZ ;  /* 0x000000042c207897 */ /* 0x000fe4000fffe03f */
[----:B------:R-:W-:-:S02]  /*3000*/  UIADD3.64 UR34, UR46, 0x100, URZ ;  /* 0x000001002e227897 */ /* 0x000fc4000fffe03f */
[----:B------:R-:W-:Y:S02]  /*3010*/  UIADD3.64 UR28, UR44, 0x7fe, URZ ;  /* 0x000007fe2c1c7897 */ /* 0x000fe4000fffe03f */
[----:B------:R-:W-:Y:S02]  /*3020*/  UIADD3.64 UR30, UR46, 0x180, URZ ;  /* 0x000001802e1e7897 */ /* 0x000fe4000fffe03f */
[----:B------:R-:W-:Y:S02]  /*3030*/  UIADD3.64 UR24, UR44, 0x800, URZ ;  /* 0x000008002c187897 */ /* 0x000fe4000fffe03f */
[----:B------:R-:W-:Y:S02]  /*3040*/  UIADD3.64 UR26, UR46, 0x200, URZ ;  /* 0x000002002e1a7897 */ /* 0x000fe4000fffe03f */
[----:B------:R-:W-:Y:S02]  /*3050*/  UIADD3.64 UR20, UR44, 0x802, URZ ;  /* 0x000008022c147897 */ /* 0x000fe4000fffe03f */
[----:B------:R-:W-:-:S02]  /*3060*/  UIADD3.64 UR22, UR46, 0x280, URZ ;  /* 0x000002802e167897 */ /* 0x000fc4000fffe03f */
[----:B------:R-:W-:Y:S02]  /*3070*/  UIADD3.64 UR16, UR44, 0x804, URZ ;  /* 0x000008042c107897 */ /* 0x000fe4000fffe03f */
[----:B------:R-:W-:Y:S01]  /*3080*/  UIADD3.64 UR18, UR46, 0x300, URZ ;  /* 0x000003002e127897 */ /* 0x000fe2000fffe03f */
[----:B---3--:R-:W-:-:S06]  /*3090*/  WARPGROUP.ARRIVE ;  /* 0x00000000000079c5 */ /* 0x008fcc0000000000 */
[----:B------:R-:W-:Y:S03]  /*30a0*/  HGMMA.64x128x16.F32.BF16 R24, gdesc[UR40].tnspB, R24, gsb0 ;  /* 0x41e00000281879f0 */ /* 0x000fe60008001818 */
[----:B------:R-:W-:Y:S02]  /*30b0*/  WARPGROUP.DEPBAR.LE gsb0, 0x0 ;  /* 0x00008000000079c5 */ /* 0x000fe40000010000 */
[----:B------:R-:W-:-:S07]  /*30c0*/  WARPGROUP.ARRIVE ;  /* 0x00000000000079c5 */ /* 0x000fce0000000000 */
        /* <DEDUP_REMOVED lines=15> */
[----:B------:R-:W-:Y:S01]  /*31c0*/  HGMMA.64x128x16.F32.BF16 R24, gdesc[UR20].tnspB, R24, gsb0 ;  /* 0x41e00000141879f0 */ /* 0x000fe20008001818 */
[----:B------:R-:W-:Y:S02]  /*31d0*/  UIADD3.64 UR40, UR44, 0x1fe, URZ ;  /* 0x000001fe2c287897 */ /* 0x000fe4000fffe03f */
[----:B------:R-:W-:Y:S02]  /*31e0*/  WARPGROUP.DEPBAR.LE gsb0, 0x0 ;  /* 0x00008000000079c5 */ /* 0x000fe40000010000 */
[----:B------:R-:W-:-:S07]  /*31f0*/  WARPGROUP.ARRIVE ;  /* 0x00000000000079c5 */ /* 0x000fce0000000000 */
[----:B------:R-:W-:Y:S01]  /*3200*/  HGMMA.64x128x16.F32.BF16 R24, gdesc[UR16].tnspB, R24, gsb0 ;  /* 0x41e00000101879f0 */ /* 0x000fe20008001818 */
[----:B------:R-:W-:Y:S01]  /*3210*/  UIADD3.64 UR48, UR44, 0x200, URZ ;  /* 0x000002002c307897 */ /* 0x000fe2000fffe03f */
[----:B------:R-:W-:Y:S01]  /*3220*/  UMOV UR50, UR46 ;  /* 0x0000002e00327c82 */ /* 0x000fe20008000000 */
[----:B------:R-:W-:Y:S01]  /*3230*/  UMOV UR51, UR47 ;  /* 0x0000002f00337c82 */ /* 0x000fe20008000000 */
[----:B------:R-:W-:Y:S02]  /*3240*/  WARPGROUP.DEPBAR.LE gsb0, 0x0 ;  /* 0x00008000000079c5 */ /* 0x000fe40000010000 */
[----:B------:R-:W-:Y:S01]  /*3250*/  WARPGROUP.ARRIVE ;  /* 0x00000000000079c5 */ /* 0x000fe20000000000 */
[----:B------:R-:W-:Y:S01]  /*3260*/  UIADD3.64 UR36, UR44, 0x202, URZ ;  /* 0x000002022c247897 */ /* 0x000fe2000fffe03f */
[----:B------:R-:W-:Y:S04]  /*3270*/  STL.64 [R1], R24 ;  /* 0x0000001801007387 */ /* 0x000fe80000100a00 */
[----:B------:R-:W-:Y:S01]  /*3280*/  HGMMA.64x128x16.F32.BF16 R152, gdesc[UR40].tnspB, R152, gsb0 ;  /* 0x41e00000289879f0 */ /* 0x000fe20008001898 */
[----:B------:R-:W-:Y:S01]  /*3290*/  UIADD3.64 UR32, UR44, 0x204, URZ ;  /* 0x000002042c207897 */ /* 0x000fe2000fffe03f */
[----:B------:R-:W-:Y:S01]  /*32a0*/  STL.64 [R1+0x8], R26 ;  /* 0x0000081a01007387 */ /* 0x000fe20000100a00 */
[----:B------:R-:W-:-:S02]  /*32b0*/  UIADD3.64 UR28, UR44, 0x9fe, URZ ;  /* 0x000009fe2c1c7897 */ /* 0x000fc4000fffe03f */
[----:B------:R-:W-:Y:S01]  /*32c0*/  UIADD3.64 UR24, UR44, 0xa00, URZ ;  /* 0x00000a002c187897 */ /* 0x000fe2000fffe03f */
[----:B------:R-:W-:Y:S01]  /*32d0*/  STL.64 [R1+0x10], R28 ;  /* 0x0000101c01007387 */ /* 0x000fe20000100a00 */
[----:B------:R-:W-:Y:S02]  /*32e0*/  UIADD3.64 UR20, UR44, 0xa02, URZ ;  /* 0x00000a022c147897 */ /* 0x000fe4000fffe03f */
[----:B------:R-:W-:Y:S01]  /*32f0*/  UIADD3.64 UR16, UR44, 0xa04, URZ ;  /* 0x00000a042c107897 */ /* 0x000fe2000fffe03f */
[----:B------:R-:W-:Y:S01]  /*3300*/  STL.64 [R1+0x18], R30 ;  /* 0x0000181e01007387 */ /* 0x000fe20000100a00 */
[----:B------:R-:W-:-:S03]  /*3310*/  UIADD3.64 UR40, UR44, 0x3fe, URZ ;  /* 0x000003fe2c287897 */ /* 0x000fc6000fffe03f */
        /* <DEDUP_REMOVED lines=27> */
[----:B------:R3:W-:Y:S01]  /*34d0*/  STL.64 [R1+0xf8], R86 ;  /* 0x0000f85601007387 */ /* 0x0007e20000100a00 */
[----:B------:R-:W-:-:S02]  /*34e0*/  WARPGROUP.DEPBAR.LE gsb0, 0x0 ;  /* 0x00008000000079c5 */ /* 0x000fc40000010000 */
[----:B------:R-:W-:Y:S01]  /*34f0*/  WARPGROUP.ARRIVE ;  /* 0x00000000000079c5 */ /* 0x000fe20000000000 */
[----:B---3--:R-:W3:Y:S04]  /*3500*/  LDL.LU.64 R86, [R1+0x1f8] ;  /* 0x0001f80001567983 */ /* 0x008ee80000300a00 */
[----:B------:R-:W3:Y:S01]  /*3510*/  LDL.LU.64 R84, [R1+0x1f0] ;  /* 0x0001f00001547983 */ /* 0x000ee20000300a00 */
[----:B------:R-:W-:Y:S03]  /*3520*/  HGMMA.64x128x16.F32.BF16 R152, gdesc[UR48].tnspB, R152, gsb0 ;  /* 0x41e00000309879f0 */ /* 0x000fe60008001898 */
[----:B------:R-:W3:Y:S01]  /*3530*/  LDL.LU.64 R82, [R1+0x1e8] ;  /* 0x0001e80001527983 */ /* 0x000ee20000300a00 */
[----:B------:R-:W-:Y:S01]  /*3540*/  UIADD3.64 UR48, UR44, 0x400, URZ ;  /* 0x000004002c307897 */ /* 0x000fe2000fffe03f */
[----:B------:R-:W-:Y:S01]  /*3550*/  UMOV UR50, UR46 ;  /* 0x0000002e00327c82 */ /* 0x000fe20008000000 */
[----:B------:R-:W-:Y:S01]  /*3560*/  UMOV UR51, UR47 ;  /* 0x0000002f00337c82 */ /* 0x000fe20008000000 */
        /* <DEDUP_REMOVED lines=29> */
[----:B------:R-:W-:-:S02]  /*3740*/  UIADD3 UR15, UR15, 0x80, URZ ;  /* 0x000000800f0f7890 */ /* 0x000fc4000fffe03f */
[----:B------:R-:W-:-:S04]  /*3750*/  UIADD3 UR56, UR56, 0x1, URZ ;  /* 0x0000000138387890 */ /* 0x000fc8000fffe03f */
[----:B--2---:R-:W-:Y:S01]  /*3760*/  ISETP.LE.AND P0, PT, R2, UR15, PT ;  /* 0x0000000f02007c0c */ /* 0x004fe2000bf03270 */
[----:B------:R-:W-:-:S04]  /*3770*/  UISETP.NE.U32.AND UP0, UPT, UR56, 0x4, UPT ;  /* 0x000000043800788c */ /* 0x000fc8000bf05070 */
[----:B------:R-:W-:Y:S01]  /*3780*/  USEL UR8, URZ, 0x1, UP0 ;  /* 0x000000013f087887 */ /* 0x000fe20008000000 */
[----:B------:R-:W-:Y:S02]  /*3790*/  WARPGROUP.DEPBAR.LE gsb0, 0x0 ;  /* 0x00008000000079c5 */ /* 0x000fe40000010000 */
[----:B------:R-:W-:Y:S01]  /*37a0*/  WARPGROUP.ARRIVE ;  /* 0x00000000000079c5 */ /* 0x000fe20000000000 */
[----:B------:R-:W-:Y:S02]  /*37b0*/  USEL UR56, UR56, URZ, UP0 ;  /* 0x0000003f38387287 */ /* 0x000fe40008000000 */
[----:B------:R-:W-:-:S03]  /*37c0*/  LOP3.LUT R0, R0, UR8, RZ, 0x3c, !PT ;  /* 0x0000000800007c12 */ /* 0x000fc6000f8e3cff */
[----:B------:R-:W-:Y:S01]  /*37d0*/  HGMMA.64x128x16.F32.BF16 R152, gdesc[UR36].tnspB, R152, gsb0 ;  /* 0x41e00000249879f0 */ /* 0x000fe20008001898 */
[----:B------:R-:W-:Y:S02]  /*37e0*/  UIADD3.64 UR36, UR44, 0x402, URZ ;  /* 0x000004022c247897 */ /* 0x000fe4000fffe03f */
[----:B------:R-:W-:Y:S02]  /*37f0*/  WARPGROUP.DEPBAR.LE gsb0, 0x0 ;  /* 0x00008000000079c5 */ /* 0x000fe40000010000 */
[----:B------:R-:W-:-:S07]  /*3800*/  WARPGROUP.ARRIVE ;  /* 0x00000000000079c5 */ /* 0x000fce0000000000 */
        /* <DEDUP_REMOVED lines=50> */
[----:B---3--:R-:W-:-:S07]  /*3b30*/  WARPGROUP.ARRIVE ;  /* 0x00000000000079c5 */ /* 0x008fce0000000000 */
[----:B------:R-:W-:Y:S01]  /*3b40*/  HGMMA.64x128x16.F32.BF16 R24, gdesc[UR40].tnspB, R24, gsb0 ;  /* 0x41e00000281879f0 */ /* 0x000fe20008001818 */
[----:B------:R-:W-:Y:S01]  /*3b50*/  UIADD3.64 UR40, UR44, 0x600, URZ ;  /* 0x000006002c287897 */ /* 0x000fe2000fffe03f */
[----:B------:R-:W-:Y:S01]  /*3b60*/  UMOV UR42, UR46 ;  /* 0x0000002e002a7c82 */ /* 0x000fe20008000000 */
[----:B------:R-:W-:Y:S01]  /*3b70*/  UMOV UR43, UR47 ;  /* 0x0000002f002b7c82 */ /* 0x000fe20008000000 */
[----:B------:R-:W-:Y:S02]  /*3b80*/  WARPGROUP.DEPBAR.LE gsb0, 0x0 ;  /* 0x00008000000079c5 */ /* 0x000fe40000010000 */
[----:B------:R-:W-:-:S06]  /*3b90*/  WARPGROUP.ARRIVE ;  /* 0x00000000000079c5 */ /* 0x000fcc0000000000 */
        /* <DEDUP_REMOVED lines=20> */
[----:B------:R-:W-:Y:S05]  /*3ce0*/  @!P0 BRA `(.L_x_49) ;  /* 0xffffffe800f08947 */ /* 0x000fea000383ffff */
.L_x_47:
[----:B------:R5:W-:Y:S04]  /*3cf0*/  STL [R1+0x10c], R84 ;  /* 0x00010c5401007387 */ /* 0x000be80000100800 */
[----:B------:R-:W3:Y:S01]  /*3d00*/  LDL.LU R8, [R1] ;  /* 0x0000000001087983 */ /* 0x000ee20000300800 */
[----:B--2---:R-:W-:Y:S06]  /*3d10*/  BAR.SYNC.DEFER_BLOCKING 0x0 ;  /* 0x0000000000007b1d */ /* 0x004fec0000010000 */
[----:B-----5:R-:W2:Y:S04]  /*3d20*/  LDL.LU R84, [R1+0x4] ;  /* 0x0000040001547983 */ /* 0x020ea80000300800 */
[----:B------:R5:W-:Y:S04]  /*3d30*/  STL [R1+0x108], R85 ;  /* 0x0001085501007387 */ /* 0x000be80000100800 */
[----:B-----5:R-:W5:Y:S01]  /*3d40*/  LDL.LU R85, [R1+0xc] ;  /* 0x00000c0001557983 */ /* 0x020f620000300800 */
[----:B------:R-:W4:Y:S03]  /*3d50*/  @!P2 SYNCS.CCTL.IV [UR59+0x60000] ;  /* 0x06000000ff00a9b1 */ /* 0x000f26000800003b */
[----:B------:R-:W5:Y:S04]  /*3d60*/  LDL.LU R9, [R1+0x8] ;  /* 0x0000080001097983 */ /* 0x000f680000300800 */
[----:B------:R1:W-:Y:S01]  /*3d70*/  STL [R1+0x104], R86 ;  /* 0x0001045601007387 */ /* 0x0003e20000100800 */
[----:B----4-:R-:W-:Y:S06]  /*3d80*/  BAR.SYNC.DEFER_BLOCKING 0x0 ;  /* 0x0000000000007b1d */ /* 0x010fec0000010000 */
[----:B-1----:R-:W4:Y:S04]  /*3d90*/  LDL.LU R86, [R1+0x14] ;  /* 0x0000140001567983 */ /* 0x002f280000300800 */
[----:B------:R-:W4:Y:S04]  /*3da0*/  LDL.LU R10, [R1+0x10] ;  /* 0x00001000010a7983 */ /* 0x000f280000300800 */
[----:B------:R1:W-:Y:S01]  /*3db0*/  STL [R1+0x100], R87 ;  /* 0x0001005701007387 */ /* 0x0003e20000100800 */
[----:B------:R-:W1:Y:S02]  /*3dc0*/  @!P2 SYNCS.CCTL.IV [UR59+0x60008] ;  /* 0x06000800ff00a9b1 */ /* 0x000e64000800003b */
[----:B-1----:R-:W-:Y:S06]  /*3dd0*/  BAR.SYNC.DEFER_BLOCKING 0x0 ;  /* 0x0000000000007b1d */ /* 0x002fec0000010000 */
[----:B------:R-:W4:Y:S04]  /*3de0*/  LDL.LU R87, [R1+0x1c] ;  /* 0x00001c0001577983 */ /* 0x000f280000300800 */
[----:B------:R-:W4:Y:S04]  /*3df0*/  LDL.LU R11, [R1+0x18] ;  /* 0x00001800010b7983 */ /* 0x000f280000300800 */
[----:B------:R-:W4:Y:S04]  /*3e00*/  LDL.LU R20, [R1+0x24] ;  /* 0x0000240001147983 */ /* 0x000f280000300800 */
[----:B------:R-:W4:Y:S04]  /*3e10*/  LDL.LU R4, [R1+0x20] ;  /* 0x0000200001047983 */ /* 0x000f280000300800 */
[----:B------:R-:W4:Y:S01]  /*3e20*/  LDL.LU R3, [R1+0x2c] ;  /* 0x00002c0001037983 */ /* 0x000f220000300800 */
[----:B------:R-:W1:Y:S03]  /*3e30*/  @!P2 SYNCS.CCTL.IV [UR59+0x60010] ;  /* 0x06001000ff00a9b1 */ /* 0x000e66000800003b */
[----:B------:R-:W4:Y:S04]  /*3e40*/  LDL.LU R5, [R1+0x28] ;  /* 0x0000280001057983 */ /* 0x000f280000300800 */
        /* <DEDUP_REMOVED lines=51> */
[----:B---3--:R-:W3:Y:S01]  /*4180*/  LDL.LU R2, [R1+0xf8] ;  /* 0x0000f80001027983 */ /* 0x008ee20000300800 */
[----:B-1----:R-:W-:Y:S01]  /*4190*/  BAR.SYNC.DEFER_BLOCKING 0x0 ;  /* 0x0000000000007b1d */ /* 0x002fe20000010000 */
[----:B--2---:R-:W-:-:S05]  /*41a0*/  F2FP.BF16.F32.PACK_AB R8, R84, R8 ;  /* 0x000000085408723e */ /* 0x004fca00000010ff */
[----:B------:R-:W2:Y:S01]  /*41b0*/  LDL.LU R84, [R1+0x10c] ;  /* 0x00010c0001547983 */ /* 0x000ea20000300800 */
[----:B------:R-:W-:Y:S02]  /*41c0*/  F2FP.BF16.F32.PACK_AB R152, R153, R152 ;  /* 0x000000989998723e */ /* 0x000fe400000010ff */
[----:B-----5:R-:W-:Y:S01]  /*41d0*/  F2FP.BF16.F32.PACK_AB R9, R85, R9 ;  /* 0x000000095509723e */ /* 0x020fe200000010ff */
[----:B------:R-:W1:Y:S01]  /*41e0*/  @!P2 SYNCS.CCTL.IV [UR59+0x60018] ;  /* 0x06001800ff00a9b1 */ /* 0x000e62000800003b */
[----:B------:R-:W2:Y:S01]  /*41f0*/  LDL.LU R85, [R1+0x108] ;  /* 0x0001080001557983 */ /* 0x000ea20000300800 */
[----:B----4-:R-:W-:-:S03]  /*4200*/  F2FP.BF16.F32.PACK_AB R10, R86, R10 ;  /* 0x0000000a560a723e */ /* 0x010fc600000010ff */
[----:B------:R-:W4:Y:S01]  /*4210*/  LDL.LU R86, [R1+0x104] ;  /* 0x0001040001567983 */ /* 0x000f220000300800 */
[----:B------:R-:W-:-:S03]  /*4220*/  F2FP.BF16.F32.PACK_AB R11, R87, R11 ;  /* 0x0000000b570b723e */ /* 0x000fc600000010ff */
[----:B------:R-:W4:Y:S01]  /*4230*/  LDL.LU R87, [R1+0x100] ;  /* 0x0001000001577983 */ /* 0x000f220000300800 */
[----:B------:R-:W-:Y:S02]  /*4240*/  F2FP.BF16.F32.PACK_AB R153, R155, R154 ;  /* 0x0000009a9b99723e */ /* 0x000fe400000010ff */
[----:B------:R-:W-:Y:S02]  /*4250*/  ELECT P0, URZ, PT ;  /* 0x00000000003f782f */ /* 0x000fe40003800000 */
[----:B------:R-:W-:Y:S01]  /*4260*/  F2FP.BF16.F32.PACK_AB R184, R185, R184 ;  /* 0x000000b8b9b8723e */ /* 0x000fe200000010ff */
[----:B------:R-:W-:Y:S01]  /*4270*/  ULOP3.LUT UR57, UR57, 0x1, URZ, 0xc0, !UPT ;  /* 0x0000000139397892 */ /* 0x000fe2000f8ec03f */
[----:B------:R-:W-:Y:S02]  /*4280*/  F2FP.BF16.F32.PACK_AB R154, R157, R156 ;  /* 0x0000009c9d9a723e */ /* 0x000fe400000010ff */
[----:B------:R-:W-:Y:S01]  /*4290*/  F2FP.BF16.F32.PACK_AB R4, R20, R4 ;  /* 0x000000041404723e */ /* 0x000fe200000010ff */
[----:B------:R-:W-:Y:S01]  /*42a0*/  ULEA UR56, UR57, UR59, 0xf ;  /* 0x0000003b39387291 */ /* 0x000fe2000f8e783f */
[----:B------:R-:W5:Y:S01]  /*42b0*/  S2R R20, SR_TID.X ;  /* 0x0000000000147919 */ /* 0x000f620000002100 */
[----:B------:R-:W-:Y:S01]  /*42c0*/  F2FP.BF16.F32.PACK_AB R155, R159, R158 ;  /* 0x0000009e9f9b723e */ /* 0x000fe200000010ff */
[----:B------:R-:W-:Y:S01]  /*42d0*/  ULEA UR57, UR57, UR58, 0x6 ;  /* 0x0000003a39397291 */ /* 0x000fe2000f8e303f */
[----:B------:R-:W-:-:S02]  /*42e0*/  F2FP.BF16.F32.PACK_AB R185, R187, R186 ;  /* 0x000000babbb9723e */ /* 0x000fc400000010ff */
[----:B------:R-:W-:Y:S01]  /*42f0*/  F2FP.BF16.F32.PACK_AB R5, R3, R5 ;  /* 0x000000050305723e */ /* 0x000fe200000010ff */
[----:B------:R-:W-:Y:S01]  /*4300*/  UMOV UR58, UR11 ;  /* 0x0000000b003a7c82 */ /* 0x000fe20008000000 */
[----:B------:R-:W-:Y:S02]  /*4310*/  F2FP.BF16.F32.PACK_AB R88, R89, R88 ;  /* 0x000000585958723e */ /* 0x000fe400000010ff */
[----:B------:R-:W-:Y:S02]  /*4320*/  F2FP.BF16.F32.PACK_AB R186, R189, R188 ;  /* 0x000000bcbdba723e */ /* 0x000fe400000010ff */
[----:B------:R-:W-:Y:S02]  /*4330*/  F2FP.BF16.F32.PACK_AB R187, R191, R190 ;  /* 0x000000bebfbb723e */ /* 0x000fe400000010ff */
[----:B------:R-:W-:Y:S02]  /*4340*/  F2FP.BF16.F32.PACK_AB R6, R0, R6 ;  /* 0x000000060006723e */ /* 0x000fe400000010ff */
[----:B------:R-:W-:-:S02]  /*4350*/  F2FP.BF16.F32.PACK_AB R89, R91, R90 ;  /* 0x0000005a5b59723e */ /* 0x000fc400000010ff */
[----:B------:R-:W-:Y:S02]  /*4360*/  F2FP.BF16.F32.PACK_AB R120, R121, R120 ;  /* 0x000000787978723e */ /* 0x000fe400000010ff */
[----:B------:R-:W-:Y:S02]  /*4370*/  F2FP.BF16.F32.PACK_AB R90, R93, R92 ;  /* 0x0000005c5d5a723e */ /* 0x000fe400000010ff */
[----:B------:R-:W-:Y:S02]  /*4380*/  F2FP.BF16.F32.PACK_AB R91, R95, R94 ;  /* 0x0000005e5f5b723e */ /* 0x000fe400000010ff */
[----:B------:R-:W-:Y:S02]  /*4390*/  F2FP.BF16.F32.PACK_AB R121, R123, R122 ;  /* 0x0000007a7b79723e */ /* 0x000fe400000010ff */
[----:B------:R-:W-:Y:S02]  /*43a0*/  F2FP.BF16.F32.PACK_AB R24, R25, R24 ;  /* 0x000000181918723e */ /* 0x000fe400000010ff */
[----:B------:R-:W-:-:S02]  /*43b0*/  F2FP.BF16.F32.PACK_AB R122, R125, R124 ;  /* 0x0000007c7d7a723e */ /* 0x000fc400000010ff */
[----:B------:R-:W-:Y:S02]  /*43c0*/  F2FP.BF16.F32.PACK_AB R123, R127, R126 ;  /* 0x0000007e7f7b723e */ /* 0x000fe400000010ff */
[----:B------:R-:W-:Y:S01]  /*43d0*/  F2FP.BF16.F32.PACK_AB R25, R27, R26 ;  /* 0x0000001a1b19723e */ /* 0x000fe200000010ff */
[C---:B-----5:R-:W-:Y:S01]  /*43e0*/  IMAD.SHL.U32 R0, R20.reuse, 0x80, RZ ;  /* 0x0000008014007824 */ /* 0x060fe200078e00ff */
[----:B------:R-:W-:Y:S02]  /*43f0*/  LOP3.LUT R3, R20, 0x7f, RZ, 0xc0, !PT ;  /* 0x0000007f14037812 */ /* 0x000fe400078ec0ff */
[----:B------:R-:W-:Y:S02]  /*4400*/  F2FP.BF16.F32.PACK_AB R56, R57, R56 ;  /* 0x000000383938723e */ /* 0x000fe400000010ff */
[----:B------:R-:W-:Y:S02]  /*4410*/  LOP3.LUT R0, R0, 0x780, RZ, 0xc0, !PT ;  /* 0x0000078000007812 */ /* 0x000fe400078ec0ff */
        /* <DEDUP_REMOVED lines=13> */
[----:B------:R-:W-:Y:S02]  /*44f0*/  ISETP.LT.U32.AND P0, PT, R3, 0x40, P0 ;  /* 0x000000400300780c */ /* 0x000fe40000701070 */
[----:B------:R-:W-:Y:S02]  /*4500*/  F2FP.BF16.F32.PACK_AB R194, R197, R196 ;  /* 0x000000c4c5c2723e */ /* 0x000fe400000010ff */
[----:B------:R-:W-:Y:S02]  /*4510*/  F2FP.BF16.F32.PACK_AB R195, R199, R198 ;  /* 0x000000c6c7c3723e */ /* 0x000fe400000010ff */
[----:B------:R-:W-:Y:S02]  /*4520*/  F2FP.BF16.F32.PACK_AB R97, R99, R98 ;  /* 0x000000626361723e */ /* 0x000fe400000010ff */
[----:B------:R-:W-:Y:S02]  /*4530*/  F2FP.BF16.F32.PACK_AB R128, R129, R128 ;  /* 0x000000808180723e */ /* 0x000fe400000010ff */
[----:B------:R-:W-:-:S02]  /*4540*/  F2FP.BF16.F32.PACK_AB R98, R101, R100 ;  /* 0x000000646562723e */ /* 0x000fc400000010ff */
[----:B------:R-:W-:Y:S01]  /*4550*/  F2FP.BF16.F32.PACK_AB R99, R103, R102 ;  /* 0x000000666763723e */ /* 0x000fe200000010ff */
[----:B------:R-:W-:Y:S01]  /*4560*/  VOTEU.ANY UP0, P0 ;  /* 0x00000000003f7886 */ /* 0x000fe20000000100 */
[----:B------:R-:W-:Y:S01]  /*4570*/  F2FP.BF16.F32.PACK_AB R129, R131, R130 ;  /* 0x000000828381723e */ /* 0x000fe200000010ff */
[----:B------:R-:W-:Y:S01]  /*4580*/  VOTEU.ANY UP1, P0 ;  /* 0x00000000003f7886 */ /* 0x000fe20000020100 */
[----:B------:R-:W-:Y:S02]  /*4590*/  F2FP.BF16.F32.PACK_AB R32, R33, R32 ;  /* 0x000000202120723e */ /* 0x000fe400000010ff */
[----:B------:R-:W-:Y:S01]  /*45a0*/  F2FP.BF16.F32.PACK_AB R130, R133, R132 ;  /* 0x000000848582723e */ /* 0x000fe200000010ff */
[----:B------:R-:W-:Y:S01]  /*45b0*/  @UP0 UMOV UR8, UR52 ;  /* 0x0000003400080c82 */ /* 0x000fe20008000000 */
[----:B------:R-:W-:Y:S01]  /*45c0*/  F2FP.BF16.F32.PACK_AB R131, R135, R134 ;  /* 0x000000868783723e */ /* 0x000fe200000010ff */
[----:B------:R-:W-:Y:S01]  /*45d0*/  @UP0 UMOV UR9, UR53 ;  /* 0x0000003500090c82 */ /* 0x000fe20008000000 */
        /* <DEDUP_REMOVED lines=63> */
[----:B---3--:R-:W-:Y:S01]  /*49d0*/  F2FP.BF16.F32.PACK_AB R231, R21, R2 ;  /* 0x0000000215e7723e */ /* 0x008fe200000010ff */
[----:B------:R-:W-:Y:S01]  /*49e0*/  IMAD.SHL.U32 R21, R20, 0x10, RZ ;  /* 0x0000001014157824 */ /* 0x000fe200078e00ff */
[----:B------:R-:W-:Y:S02]  /*49f0*/  F2FP.BF16.F32.PACK_AB R113, R115, R114 ;  /* 0x000000727371723e */ /* 0x000fe400000010ff */
[----:B------:R-:W-:Y:S02]  /*4a00*/  F2FP.BF16.F32.PACK_AB R144, R145, R144 ;  /* 0x000000909190723e */ /* 0x000fe400000010ff */
[----:B------:R-:W-:-:S02]  /*4a10*/  LOP3.LUT R21, R0, 0x70, R21, 0xf8, !PT ;  /* 0x0000007000157812 */ /* 0x000fc400078ef815 */
[----:B------:R-:W-:Y:S02]  /*4a20*/  F2FP.BF16.F32.PACK_AB R114, R117, R116 ;  /* 0x000000747572723e */ /* 0x000fe400000010ff */
[----:B------:R-:W-:Y:S01]  /*4a30*/  LOP3.LUT R21, R21, 0x10, R20, 0x78, !PT ;  /* 0x0000001015157812 */ /* 0x000fe200078e7814 */
[----:B------:R-:W-:Y:S01]  /*4a40*/  IMAD.SHL.U32 R20, R20, 0x40, RZ ;  /* 0x0000004014147824 */ /* 0x000fe200078e00ff */
[----:B------:R-:W-:Y:S02]  /*4a50*/  F2FP.BF16.F32.PACK_AB R115, R119, R118 ;  /* 0x000000767773723e */ /* 0x000fe400000010ff */
[----:B------:R-:W-:Y:S02]  /*4a60*/  F2FP.BF16.F32.PACK_AB R145, R147, R146 ;  /* 0x000000929391723e */ /* 0x000fe400000010ff */
[----:B------:R-:W-:Y:S02]  /*4a70*/  LOP3.LUT R20, R21, 0x1800, R20, 0xf8, !PT ;  /* 0x0000180015147812 */ /* 0x000fe400078ef814 */
[----:B------:R-:W-:-:S02]  /*4a80*/  F2FP.BF16.F32.PACK_AB R48, R49, R48 ;  /* 0x000000303130723e */ /* 0x000fc400000010ff */
[C---:B------:R-:W-:Y:S01]  /*4a90*/  LOP3.LUT R2, R20.reuse, 0x20, RZ, 0x3c, !PT ;  /* 0x0000002014027812 */ /* 0x040fe200078e3cff */
[C---:B------:R-:W-:Y:S01]  /*4aa0*/  VIADD R0, R20.reuse, UR59 ;  /* 0x0000003b14007c36 */ /* 0x040fe20008000000 */
[C---:B------:R-:W-:Y:S02]  /*4ab0*/  LOP3.LUT R3, R20.reuse, 0x40, RZ, 0x3c, !PT ;  /* 0x0000004014037812 */ /* 0x040fe400078e3cff */
[----:B------:R-:W-:Y:S01]  /*4ac0*/  LOP3.LUT R20, R20, 0x60, RZ, 0x3c, !PT ;  /* 0x0000006014147812 */ /* 0x000fe200078e3cff */
[----:B------:R-:W-:Y:S01]  /*4ad0*/  VIADD R2, R2, UR59 ;  /* 0x0000003b02027c36 */ /* 0x000fe20008000000 */
[----:B-1----:R-:W-:Y:S01]  /*4ae0*/  STSM.16.M88.4 [R0], R8 ;  /* 0x0000000800007844 */ /* 0x002fe20000000200 */
[----:B------:R-:W-:Y:S01]  /*4af0*/  VIADD R3, R3, UR59 ;  /* 0x0000003b03037c36 */ /* 0x000fe20008000000 */
[----:B------:R-:W-:Y:S01]  /*4b00*/  F2FP.BF16.F32.PACK_AB R146, R149, R148 ;  /* 0x000000949592723e */ /* 0x000fe200000010ff */
[----:B------:R-:W-:Y:S01]  /*4b10*/  VIADD R20, R20, UR59 ;  /* 0x0000003b14147c36 */ /* 0x000fe20008000000 */
[----:B------:R-:W-:Y:S01]  /*4b20*/  STSM.16.M88.4 [R0+0x8000], R216 ;  /* 0x008000d800007844 */ /* 0x000fe20000000200 */
[----:B------:R-:W-:-:S02]  /*4b30*/  F2FP.BF16.F32.PACK_AB R147, R151, R150 ;  /* 0x000000969793723e */ /* 0x000fc400000010ff */
[----:B------:R-:W-:Y:S01]  /*4b40*/  F2FP.BF16.F32.PACK_AB R49, R51, R50 ;  /* 0x000000323331723e */ /* 0x000fe200000010ff */
[----:B------:R-:W-:Y:S01]  /*4b50*/  STSM.16.M88.4 [R0+0x2000], R152 ;  /* 0x0020009800007844 */ /* 0x000fe20000000200 */
[----:B------:R-:W-:Y:S02]  /*4b60*/  F2FP.BF16.F32.PACK_AB R80, R81, R80 ;  /* 0x000000505150723e */ /* 0x000fe400000010ff */
[----:B------:R-:W-:Y:S01]  /*4b70*/  F2FP.BF16.F32.PACK_AB R50, R53, R52 ;  /* 0x000000343532723e */ /* 0x000fe200000010ff */
[----:B------:R-:W-:Y:S01]  /*4b80*/  STSM.16.M88.4 [R0+0xa000], R184 ;  /* 0x00a000b800007844 */ /* 0x000fe20000000200 */
[----:B------:R-:W-:Y:S02]  /*4b90*/  F2FP.BF16.F32.PACK_AB R51, R55, R54 ;  /* 0x000000363733723e */ /* 0x000fe400000010ff */
[----:B------:R-:W-:Y:S01]  /*4ba0*/  F2FP.BF16.F32.PACK_AB R81, R83, R82 ;  /* 0x000000525351723e */ /* 0x000fe200000010ff */
[----:B------:R-:W-:Y:S01]  /*4bb0*/  STSM.16.M88.4 [R0+0x4000], R88 ;  /* 0x0040005800007844 */ /* 0x000fe20000000200 */
[----:B--2---:R-:W-:-:S03]  /*4bc0*/  F2FP.BF16.F32.PACK_AB R82, R85, R84 ;  /* 0x000000545552723e */ /* 0x004fc600000010ff */
[----:B------:R-:W-:Y:S04]  /*4bd0*/  STSM.16.M88.4 [R0+0xc000], R120 ;  /* 0x00c0007800007844 */ /* 0x000fe80000000200 */
[----:B------:R-:W-:Y:S04]  /*4be0*/  STSM.16.M88.4 [R0+0x6000], R24 ;  /* 0x0060001800007844 */ /* 0x000fe80000000200 */
[----:B------:R-:W-:Y:S04]  /*4bf0*/  STSM.16.M88.4 [R0+0xe000], R56 ;  /* 0x00e0003800007844 */ /* 0x000fe80000000200 */
[----:B------:R-:W-:Y:S04]  /*4c00*/  STSM.16.M88.4 [R2], R4 ;  /* 0x0000000402007844 */ /* 0x000fe80000000200 */
[----:B------:R-:W-:Y:S04]  /*4c10*/  STSM.16.M88.4 [R2+0x8000], R220 ;  /* 0x008000dc02007844 */ /* 0x000fe80000000200 */
[----:B------:R-:W-:Y:S04]  /*4c20*/  STSM.16.M88.4 [R2+0x2000], R160 ;  /* 0x002000a002007844 */ /* 0x000fe80000000200 */
[----:B------:R-:W-:Y:S04]  /*4c30*/  STSM.16.M88.4 [R2+0xa000], R192 ;  /* 0x00a000c002007844 */ /* 0x000fe80000000200 */
[----:B------:R-:W-:Y:S04]  /*4c40*/  STSM.16.M88.4 [R2+0x4000], R96 ;  /* 0x0040006002007844 */ /* 0x000fe80000000200 */
[----:B------:R-:W-:Y:S01]  /*4c50*/  STSM.16.M88.4 [R2+0xc000], R128 ;  /* 0x00c0008002007844 */ /* 0x000fe20000000200 */
[----:B----4-:R-:W-:-:S03]  /*4c60*/  F2FP.BF16.F32.PACK_AB R83, R87, R86 ;  /* 0x000000565753723e */ /* 0x010fc600000010ff */
[----:B------:R-:W-:Y:S04]  /*4c70*/  STSM.16.M88.4 [R2+0x6000], R32 ;  /* 0x0060002002007844 */ /* 0x000fe80000000200 */
[----:B------:R-:W-:Y:S04]  /*4c80*/  STSM.16.M88.4 [R2+0xe000], R64 ;  /* 0x00e0004002007844 */ /* 0x000fe80000000200 */
[----:B------:R-:W-:Y:S04]  /*4c90*/  STSM.16.M88.4 [R3], R12 ;  /* 0x0000000c03007844 */ /* 0x000fe80000000200 */
[----:B------:R-:W-:Y:S04]  /*4ca0*/  STSM.16.M88.4 [R3+0x8000], R224 ;  /* 0x008000e003007844 */ /* 0x000fe80000000200 */
[----:B------:R-:W-:Y:S04]  /*4cb0*/  STSM.16.M88.4 [R3+0x2000], R168 ;  /* 0x002000a803007844 */ /* 0x000fe80000000200 */
[----:B------:R-:W-:Y:S04]  /*4cc0*/  STSM.16.M88.4 [R3+0xa000], R200 ;  /* 0x00a000c803007844 */ /* 0x000fe80000000200 */
[----:B------:R-:W-:Y:S04]  /*4cd0*/  STSM.16.M88.4 [R3+0x4000], R104 ;  /* 0x0040006803007844 */ /* 0x000fe80000000200 */
        /* <DEDUP_REMOVED lines=10> */
[----:B------:R-:W-:Y:S01]  /*4d80*/  STSM.16.M88.4 [R20+0xe000], R80 ;  /* 0x00e0005014007844 */ /* 0x000fe20000000200 */
[----:B------:R1:W-:Y:S06]  /*4d90*/  MEMBAR.ALL.CTA ;  /* 0x0000000000007992 */ /* 0x0003ec0000008000 */
[----:B-1----:R-:W1:Y:S02]  /*4da0*/  FENCE.VIEW.ASYNC.S ;  /* 0x00000000000073c6 */ /* 0x002e640000000000 */
[----:B-1----:R-:W-:Y:S06]  /*4db0*/  BAR.SYNC.DEFER_BLOCKING 0x0 ;  /* 0x0000000000007b1d */ /* 0x002fec0000010000 */
[----:B------:R1:W-:Y:S01]  /*4dc0*/  @UP1 UTMASTG.2D [UR56], [UR8] ;  /* 0x00000038080013b5 */ /* 0x0003e20008008000 */
[----:B------:R0:W-:Y:S01]  /*4dd0*/  UTMACMDFLUSH ;  /* 0x00000000000079b7 */ /* 0x0001e20000000000 */
[----:B------:R-:W-:-:S04]  /*4de0*/  DEPBAR.LE SB0, 0x0 ;  /* 0x000080000000791a */ /* 0x000fc80000000000 */
[----:B------:R-:W-:Y:S06]  /*4df0*/  BAR.SYNC.DEFER_BLOCKING 0x0 ;  /* 0x0000000000007b1d */ /* 0x000fec0000010000 */
[----:B-1----:R-:W-:Y:S05]  /*4e00*/  EXIT ;  /* 0x000000000000794d */ /* 0x002fea0003800000 */
.L_x_48:
[----:B------:R-:W2:Y:S02]  /*4e10*/  SYNCS.PHASECHK.TRANS64.TRYWAIT P0, [UR22+0x60000], R2 ;  /* 0x06000002ff0075a7 */ /* 0x000ea40008000156 */
[----:B--2---:R-:W-:Y:S05]  /*4e20*/  @!P0 BRA `(.L_x_48) ;  /* 0xfffffffc00f88947 */ /* 0x004fea000383ffff */
[----:B------:R-:W-:Y:S05]  /*4e30*/  BRA `(.L_x_50) ;  /* 0xffffffdc002c7947 */ /* 0x000fea000383ffff */
.L_x_51:
[----:B------:R-:W-:-:S00]  /*4e40*/  BRA `(.L_x_51) ;  /* 0xfffffffc00fc7947 */ /* 0x000fc0000383ffff */
[----:B------:R-:W-:-:S00]  /*4e50*/  NOP ;  /* 0x0000000000007918 */ /* 0x000fc00000000000 */
        /* <DEDUP_REMOVED lines=10> */
.L_x_52:


//--------------------- .nv.shared.gluon_wgmma    --------------------------
	.section	.nv.shared.gluon_wgmma,"aw",@nobits
	.sectionflags	@""
	.align	16
	.zero		1024


//--------------------- .nv.shared.reserved.0     --------------------------
	.section	.nv.shared.reserved.0,"aw",@nobits
	.weak		__nv_reservedSMEM_offset_0_alias
	.size		__nv_reservedSMEM_offset_0_alias, 0, 0
	.other		__nv_reservedSMEM_offset_0_alias,@"STO_CUDA_RESERVED_SHARED STV_DEFAULT"
__nv_reservedSMEM_offset_0_alias:
	.zero		0


//--------------------- .nv.constant0.gluon_wgmma --------------------------
	.section	.nv.constant0.gluon_wgmma,"a",@progbits
	.sectionflags	@""
	.align	4
.nv.constant0.gluon_wgmma:
	.zero		608


//--------------------- SYMBOLS --------------------------

	.type		.nv.reservedSmem.offset0,@object
	.size		.nv.reservedSmem.offset0,0x4
